	.target	sm_90a

	.elftype	@"ET_EXEC"


//--------------------- .note.nv.tkinfo           --------------------------
	.section	.note.nv.tkinfo,"",@"SHT_NOTE"
	.sectionflags	@"SHF_NOTE_NV_TKINFO"
	.tkinfo
        /*0018*/ 	.word	0x00000002
        /*0030*/ 	.string	""
        /*0030*/ 	.string	"ptxas"
        /*0030*/ 	.string	"Cuda compilation tools, release 13.0, V13.0.88"
        /*0030*/ 	.string	"Build cuda_13.0.r13.0/compiler.36424714_0"
        /*0030*/ 	.string	"-v  -suppress-debug-info  -lineinfo  -arch sm_90a "



//--------------------- .note.nv.cuinfo           --------------------------
	.section	.note.nv.cuinfo,"",@"SHT_NOTE"
	.sectionflags	@"SHF_NOTE_NV_CUINFO"
        /*0018*/ 	.short	0x0002
        /*001a*/ 	.short	0x005a
        /*001c*/ 	.short	0x0082
	.zero		2


//--------------------- .nv.info                  --------------------------
	.section	.nv.info,"",@"SHT_CUDA_INFO"
	.align	4


	//----- nvinfo : EIATTR_REGCOUNT
	.align		4
        /*0000*/ 	.byte	0x04, 0x2f
        /*0002*/ 	.short	(.L_1 - .L_0)
	.align		4
.L_0:
        /*0004*/ 	.word	index@(gluon_wgmma)
        /*0008*/ 	.word	0x0000003a


	//----- nvinfo : EIATTR_FRAME_SIZE
	.align		4
.L_1:
        /*000c*/ 	.byte	0x04, 0x11
        /*000e*/ 	.short	(.L_3 - .L_2)
	.align		4
.L_2:
        /*0010*/ 	.word	index@(gluon_wgmma)
        /*0014*/ 	.word	0x00000000


	//----- nvinfo : EIATTR_MIN_STACK_SIZE
	.align		4
.L_3:
        /*0018*/ 	.byte	0x04, 0x12
        /*001a*/ 	.short	(.L_5 - .L_4)
	.align		4
.L_4:
        /*001c*/ 	.word	index@(gluon_wgmma)
        /*0020*/ 	.word	0x00000000
.L_5:


//--------------------- .nv.compat                --------------------------
	.section	.nv.compat,"",@"SHT_CUDA_COMPAT_INFO"
	.align	4
        /*0000*/ 	.byte	0x02, 0x09, 0x01, 0x00, 0x02, 0x02, 0x04, 0x00, 0x02, 0x05, 0x05, 0x00, 0x03, 0x07, 0x01, 0x01
        /*0010*/ 	.byte	0x02, 0x03, 0x03, 0x00, 0x02, 0x06, 0x01, 0x00, 0x04, 0x0b, 0x08, 0x00, 0x00, 0x00, 0x00, 0x00
        /*0020*/ 	.byte	0x00, 0x00, 0x00, 0x00


//--------------------- .nv.info.gluon_wgmma      --------------------------
	.section	.nv.info.gluon_wgmma,"",@"SHT_CUDA_INFO"
	.sectionflags	@""
	.align	4


	//----- nvinfo : EIATTR_CUDA_API_VERSION
	.align		4
        /*0000*/ 	.byte	0x04, 0x37
        /*0002*/ 	.short	(.L_7 - .L_6)
.L_6:
        /*0004*/ 	.word	0x00000082


	//----- nvinfo : EIATTR_KPARAM_INFO
	.align		4
.L_7:
        /*0008*/ 	.byte	0x04, 0x17
        /*000a*/ 	.short	(.L_9 - .L_8)
.L_8:
        /*000c*/ 	.word	0x00000000
        /*0010*/ 	.short	0x000a
        /*0012*/ 	.short	0x0048
        /*0014*/ 	.byte	0x00, 0xf4, 0x21, 0x00


	//----- nvinfo : EIATTR_KPARAM_INFO
	.align		4
.L_9:
        /*0018*/ 	.byte	0x04, 0x17
        /*001a*/ 	.short	(.L_11 - .L_10)
.L_10:
        /*001c*/ 	.word	0x00000000
        /*0020*/ 	.short	0x0009
        /*0022*/ 	.short	0x0040
        /*0024*/ 	.byte	0x00, 0xf4, 0x21, 0x00


	//----- nvinfo : EIATTR_KPARAM_INFO
	.align		4
.L_11:
        /*0028*/ 	.byte	0x04, 0x17
        /*002a*/ 	.short	(.L_13 - .L_12)
.L_12:
        /*002c*/ 	.word	0x00000000
        /*0030*/ 	.short	0x0008
        /*0032*/ 	.short	0x0038
        /*0034*/ 	.byte	0x00, 0xf0, 0x21, 0x00


	//----- nvinfo : EIATTR_KPARAM_INFO
	.align		4
.L_13:
        /*0038*/ 	.byte	0x04, 0x17
        /*003a*/ 	.short	(.L_15 - .L_14)
.L_14:
        /*003c*/ 	.word	0x00000000
        /*0040*/ 	.short	0x0007
        /*0042*/ 	.short	0x0030
        /*0044*/ 	.byte	0x00, 0xf0, 0x21, 0x00


	//----- nvinfo : EIATTR_KPARAM_INFO
	.align		4
.L_15:
        /*0048*/ 	.byte	0x04, 0x17
        /*004a*/ 	.short	(.L_17 - .L_16)
.L_16:
        /*004c*/ 	.word	0x00000000
        /*0050*/ 	.short	0x0006
        /*0052*/ 	.short	0x0028
        /*0054*/ 	.byte	0x00, 0xf0, 0x21, 0x00


	//----- nvinfo : EIATTR_KPARAM_INFO
	.align		4
.L_17:
        /*0058*/ 	.byte	0x04, 0x17
        /*005a*/ 	.short	(.L_19 - .L_18)
.L_18:
        /*005c*/ 	.word	0x00000000
        /*0060*/ 	.short	0x0005
        /*0062*/ 	.short	0x0020
        /*0064*/ 	.byte	0x00, 0xf0, 0x11, 0x00


	//----- nvinfo : EIATTR_KPARAM_INFO
	.align		4
.L_19:
        /*0068*/ 	.byte	0x04, 0x17
        /*006a*/ 	.short	(.L_21 - .L_20)
.L_20:
        /*006c*/ 	.word	0x00000000
        /*0070*/ 	.short	0x0004
        /*0072*/ 	.short	0x001c
        /*0074*/ 	.byte	0x00, 0xf0, 0x11, 0x00


	//----- nvinfo : EIATTR_KPARAM_INFO
	.align		4
.L_21:
        /*0078*/ 	.byte	0x04, 0x17
        /*007a*/ 	.short	(.L_23 - .L_22)
.L_22:
        /*007c*/ 	.word	0x00000000
        /*0080*/ 	.short	0x0003
        /*0082*/ 	.short	0x0018
        /*0084*/ 	.byte	0x00, 0xf0, 0x11, 0x00


	//----- nvinfo : EIATTR_KPARAM_INFO
	.align		4
.L_23:
        /*0088*/ 	.byte	0x04, 0x17
        /*008a*/ 	.short	(.L_25 - .L_24)
.L_24:
        /*008c*/ 	.word	0x00000000
        /*0090*/ 	.short	0x0002
        /*0092*/ 	.short	0x0010
        /*0094*/ 	.byte	0x00, 0xf4, 0x21, 0x00


	//----- nvinfo : EIATTR_KPARAM_INFO
	.align		4
.L_25:
        /*0098*/ 	.byte	0x04, 0x17
        /*009a*/ 	.short	(.L_27 - .L_26)
.L_26:
        /*009c*/ 	.word	0x00000000
        /*00a0*/ 	.short	0x0001
        /*00a2*/ 	.short	0x0008
        /*00a4*/ 	.byte	0x00, 0xf4, 0x21, 0x00


	//----- nvinfo : EIATTR_KPARAM_INFO
	.align		4
.L_27:
        /*00a8*/ 	.byte	0x04, 0x17
        /*00aa*/ 	.short	(.L_29 - .L_28)
.L_28:
        /*00ac*/ 	.word	0x00000000
        /*00b0*/ 	.short	0x0000
        /*00b2*/ 	.short	0x0000
        /*00b4*/ 	.byte	0x00, 0xf4, 0x21, 0x00


	//----- nvinfo : EIATTR_SPARSE_MMA_MASK
	.align		4
.L_29:
        /*00b8*/ 	.byte	0x03, 0x50
        /*00ba*/ 	.short	0x0000


	//----- nvinfo : EIATTR_MAXREG_COUNT
	.align		4
        /*00bc*/ 	.byte	0x03, 0x1b
        /*00be*/ 	.short	0x00ff


	//----- nvinfo : EIATTR_NUM_BARRIERS
	.align		4
        /*00c0*/ 	.byte	0x02, 0x4c
        /*00c2*/ 	.byte	0x01
	.zero		1


	//----- nvinfo : EIATTR_MERCURY_ISA_VERSION
	.align		4
        /*00c4*/ 	.byte	0x03, 0x5f
        /*00c6*/ 	.short	0x0101


	//----- nvinfo : EIATTR_INT_WARP_WIDE_INSTR_OFFSETS
	.align		4
        /*00c8*/ 	.byte	0x04, 0x31
        /*00ca*/ 	.short	(.L_31 - .L_30)


	//   ....[0]....
.L_30:
        /*00cc*/ 	.word	0x00001360


	//   ....[1]....
        /*00d0*/ 	.word	0x000013f0


	//   ....[2]....
        /*00d4*/ 	.word	0x000016b0


	//   ....[3]....
        /*00d8*/ 	.word	0x000016c0


	//   ....[4]....
        /*00dc*/ 	.word	0x000016d0


	//   ....[5]....
        /*00e0*/ 	.word	0x000016e0


	//   ....[6]....
        /*00e4*/ 	.word	0x00001c00


	//   ....[7]....
        /*00e8*/ 	.word	0x00001c10


	//----- nvinfo : EIATTR_COOP_GROUP_MASK_REGIDS
	.align		4
.L_31:
        /*00ec*/ 	.byte	0x04, 0x29
        /*00ee*/ 	.short	(.L_33 - .L_32)


	//   ....[0]....
.L_32:
        /*00f0*/ 	.word	0xffffffff


	//   ....[1]....
        /*00f4*/ 	.word	0xffffffff


	//   ....[2]....
        /*00f8*/ 	.word	0xffffffff


	//----- nvinfo : EIATTR_COOP_GROUP_INSTR_OFFSETS
	.align		4
.L_33:
        /*00fc*/ 	.byte	0x04, 0x28
        /*00fe*/ 	.short	(.L_35 - .L_34)


	//   ....[0]....
.L_34:
        /*0100*/ 	.word	0x00000140


	//   ....[1]....
        /*0104*/ 	.word	0x00000700


	//   ....[2]....
        /*0108*/ 	.word	0x00000d00


	//----- nvinfo : EIATTR_MBARRIER_INSTR_OFFSETS
	.align		4
.L_35:
        /*010c*/ 	.byte	0x04, 0x39
        /*010e*/ 	.short	(.L_37 - .L_36)


	//   ....[0]....
.L_36:
        /*0110*/ 	.word	0x00001480
        /*0114*/ 	.word	0x000000ff
        /*0118*/ 	.word	0x00003000
        /*011c*/ 	.short	0x0100
        /*011e*/ 	.byte	0x08
	.zero		1


	//   ....[1]....
        /*0120*/ 	.word	0x000017f0
        /*0124*/ 	.word	0x000000ff
        /*0128*/ 	.word	0x00003000
        /*012c*/ 	.short	0x010a
        /*012e*/ 	.byte	0x08
	.zero		1


	//   ....[2]....
        /*0130*/ 	.word	0x00001a90
        /*0134*/ 	.word	0x000000ff
        /*0138*/ 	.word	0x00003000
        /*013c*/ 	.short	0x0108
        /*013e*/ 	.byte	0x08
	.zero		1


	//   ....[3]....
        /*0140*/ 	.word	0x00001cd0
        /*0144*/ 	.word	0x000000ff
        /*0148*/ 	.word	0x00003000
        /*014c*/ 	.short	0x010a
        /*014e*/ 	.byte	0x08
	.zero		1


	//----- nvinfo : EIATTR_NUM_MBARRIERS
	.align		4
.L_37:
        /*0150*/ 	.byte	0x03, 0x38
        /*0152*/ 	.short	0x0001


	//----- nvinfo : EIATTR_EXIT_INSTR_OFFSETS
	.align		4
        /*0154*/ 	.byte	0x04, 0x1c
        /*0156*/ 	.short	(.L_39 - .L_38)


	//   ....[0]....
.L_38:
        /*0158*/ 	.word	0x00001cc0


	//----- nvinfo : EIATTR_REQNTID
	.align		4
.L_39:
        /*015c*/ 	.byte	0x04, 0x10
        /*015e*/ 	.short	(.L_41 - .L_40)
.L_40:
        /*0160*/ 	.word	0x00000100
        /*0164*/ 	.word	0x00000001
        /*0168*/ 	.word	0x00000001


	//----- nvinfo : EIATTR_CRS_STACK_SIZE
	.align		4
.L_41:
        /*016c*/ 	.byte	0x04, 0x1e
        /*016e*/ 	.short	(.L_43 - .L_42)
.L_42:
        /*0170*/ 	.word	0x00000000


	//----- nvinfo : EIATTR_CBANK_PARAM_SIZE
	.align		4
.L_43:
        /*0174*/ 	.byte	0x03, 0x19
        /*0176*/ 	.short	0x0050


	//----- nvinfo : EIATTR_PARAM_CBANK
	.align		4
        /*0178*/ 	.byte	0x04, 0x0a
        /*017a*/ 	.short	(.L_45 - .L_44)
	.align		4
.L_44:
        /*017c*/ 	.word	index@(.nv.constant0.gluon_wgmma)
        /*0180*/ 	.short	0x0210
        /*0182*/ 	.short	0x0050


	//----- nvinfo : EIATTR_SW_WAR
	.align		4
.L_45:
        /*0184*/ 	.byte	0x04, 0x36
        /*0186*/ 	.short	(.L_47 - .L_46)
.L_46:
        /*0188*/ 	.word	0x00000008
.L_47:


//--------------------- .nv.callgraph             --------------------------
	.section	.nv.callgraph,"",@"SHT_CUDA_CALLGRAPH"
	.align	4
	.sectionentsize	8
	.align		4
        /*0000*/ 	.word	0x00000000
	.align		4
        /*0004*/ 	.word	0xffffffff
	.align		4
        /*0008*/ 	.word	0x00000000
	.align		4
        /*000c*/ 	.word	0xfffffffe
	.align		4
        /*0010*/ 	.word	0x00000000
	.align		4
        /*0014*/ 	.word	0xfffffffd
	.align		4
        /*0018*/ 	.word	0x00000000
	.align		4
        /*001c*/ 	.word	0xfffffffc


//--------------------- .text.gluon_wgmma         --------------------------
	.section	.text.gluon_wgmma,"ax",@progbits
	.align	128
        .global         gluon_wgmma
        .type           gluon_wgmma,@function
        .size           gluon_wgmma,(.L_x_52 - gluon_wgmma)
        .other          gluon_wgmma,@"STO_CUDA_ENTRY STV_DEFAULT"
gluon_wgmma:
.text.gluon_wgmma:
[----:B------:R-:W-:Y:S01]  /*0000*/  LDC R1, c[0x0][0x28] ;  /* 0x00000a00ff017b82 */ /* 0x000fe20000000800 */
[----:B------:R-:W1:Y:S07]  /*0010*/  S2R R0, SR_TID.X ;  /* 0x0000000000007919 */ /* 0x000e6e0000002100 */
[----:B------:R-:W2:Y:S01]  /*0020*/  S2UR UR4, SR_CgaCtaId ;  /* 0x00000000000479c3 */ /* 0x000ea20000008800 */
[----:B------:R-:W-:Y:S01]  /*0030*/  UMOV UR8, 0x400 ;  /* 0x0000040000087882 */ /* 0x000fe20000000000 */
[----:B------:R-:W-:Y:S01]  /*0040*/  ULDC UR6, c[0x0][0xc] ;  /* 0x0000030000067ab9 */ /* 0x000fe20000000800 */
[----:B------:R-:W-:Y:S05]  /*0050*/  BSSY B0, `(.L_x_0) ;  /* 0x000001f000007945 */ /* 0x000fea0003800000 */
[----:B------:R-:W3:Y:S08]  /*0060*/  LDC R2, c[0x0][0x228] ;  /* 0x00008a00ff027b82 */ /* 0x000ef00000000800 */
[----:B------:R-:W4:Y:S08]  /*0070*/  LDC R8, c[0x0][0x230] ;  /* 0x00008c00ff087b82 */ /* 0x000f300000000800 */
[----:B------:R-:W-:Y:S01]  /*0080*/  S2UR UR26, SR_CTAID.Y ;  /* 0x00000000001a79c3 */ /* 0x000fe20000002600 */
[----:B--2---:R-:W-:-:S03]  /*0090*/  ULEA UR8, UR4, UR8, 0x18 ;  /* 0x0000000804087291 */ /* 0x004fc6000f8ec03f */
[----:B------:R-:W-:Y:S01]  /*00a0*/  ULDC UR4, c[0x0][0x10] ;  /* 0x0000040000047ab9 */ /* 0x000fe20000000800 */
[----:B-1----:R-:W-:-:S03]  /*00b0*/  LOP3.LUT R6, R0, 0xff, RZ, 0xc0, !PT ;  /* 0x000000ff00067812 */ /* 0x002fc600078ec0ff */
[----:B------:R-:W1:Y:S01]  /*00c0*/  S2UR UR5, SR_CTAID.Z ;  /* 0x00000000000579c3 */ /* 0x000e620000002700 */
[----:B---3--:R-:W-:Y:S01]  /*00d0*/  VIADD R2, R2, 0xffffffff ;  /* 0xffffffff02027836 */ /* 0x008fe20000000000 */
[C---:B------:R-:W-:Y:S02]  /*00e0*/  ISETP.GE.U32.AND P0, PT, R6.reuse, 0x20, PT ;  /* 0x000000200600780c */ /* 0x040fe40003f06070 */
[C---:B------:R-:W-:Y:S02]  /*00f0*/  ISETP.NE.U32.AND P2, PT, R6.reuse, RZ, PT ;  /* 0x000000ff0600720c */ /* 0x040fe40003f45070 */
[----:B------:R-:W-:Y:S02]  /*0100*/  LEA R14, R6, UR8, 0x2 ;  /* 0x00000008060e7c11 */ /* 0x000fe4000f8e10ff */
[----:B------:R-:W2:Y:S01]  /*0110*/  S2UR UR27, SR_CTAID.X ;  /* 0x00000000001b79c3 */ /* 0x000ea20000002500 */
[----:B----4-:R-:W-:-:S06]  /*0120*/  VIADD R11, R8, 0xffffffff ;  /* 0xffffffff080b7836 */ /* 0x010fcc0000000000 */
[----:B------:R3:W-:Y:S01]  /*0130*/  @!P0 STS [R14], RZ ;  /* 0x000000ff0e008388 */ /* 0x0007e20000000800 */
[----:B------:R-:W-:-:S03]  /*0140*/  NOP ;  /* 0x0000000000007918 */ /* 0x000fc60000000000 */
[----:B------:R3:W-:Y:S01]  /*0150*/  @!P2 STS [UR8+0x24], R2 ;  /* 0x00002402ff00a988 */ /* 0x0007e20008000808 */
[----:B-1----:R-:W-:-:S03]  /*0160*/  UIMAD UR4, UR5, UR4, UR26 ;  /* 0x00000004050472a4 */ /* 0x002fc6000f8e021a */
[----:B------:R3:W-:Y:S01]  /*0170*/  @!P2 STS [UR8+0x20], R11 ;  /* 0x0000200bff00a988 */ /* 0x0007e20008000808 */
[----:B--2---:R-:W-:-:S03]  /*0180*/  UIMAD UR4, UR4, UR6, UR27 ;  /* 0x00000006040472a4 */ /* 0x004fc6000f8e021b */
[----:B------:R-:W-:Y:S01]  /*0190*/  ULDC.64 UR6, c[0x0][0x250] ;  /* 0x0000940000067ab9 */ /* 0x000fe20000000a00 */
[----:B------:R-:W-:-:S04]  /*01a0*/  UIMAD UR4, UR4, 0x180, URZ ;  /* 0x00000180040478a4 */ /* 0x000fc8000f8e023f */
[----:B------:R-:W-:-:S04]  /*01b0*/  UIADD3 UR16, UP0, UR4, UR6, URZ ;  /* 0x0000000604107290 */ /* 0x000fc8000ff1e03f */
[----:B------:R-:W-:Y:S01]  /*01c0*/  ULEA.HI.X.SX32 UR17, UR4, UR7, 0x1, UP0 ;  /* 0x0000000704117291 */ /* 0x000fe200080f0e3f */
[----:B---3--:R-:W-:Y:S11]  /*01d0*/  @P2 BRA `(.L_x_1) ;  /* 0x0000000000182947 */ /* 0x008ff60003800000 */
[----:B------:R-:W1:Y:S01]  /*01e0*/  LDS R3, [UR8+0x8] ;  /* 0x00000808ff037984 */ /* 0x000e620008000800 */
[----:B------:R-:W2:Y:S01]  /*01f0*/  LDC.64 R12, c[0x0][0x210] ;  /* 0x00008400ff0c7b82 */ /* 0x000ea20000000a00 */
[----:B------:R-:W-:Y:S02]  /*0200*/  IMAD.MOV.U32 R4, RZ, RZ, 0x70 ;  /* 0x00000070ff047424 */ /* 0x000fe400078e00ff */
[----:B--2---:R2:W-:Y:S03]  /*0210*/  STS.64 [UR8], R12 ;  /* 0x0000000cff007988 */ /* 0x0045e60008000a08 */
[----:B-1----:R-:W-:-:S05]  /*0220*/  LOP3.LUT R3, R3, 0x10, R4, 0xd8, !PT ;  /* 0x0000001003037812 */ /* 0x002fca00078ed804 */
[----:B------:R2:W-:Y:S02]  /*0230*/  STS [UR8+0x8], R3 ;  /* 0x00000803ff007988 */ /* 0x0005e40008000808 */
.L_x_1:
[----:B------:R-:W-:Y:S05]  /*0240*/  BSYNC B0 ;  /* 0x0000000000007941 */ /* 0x000fea0003800000 */
.L_x_0:
[----:B------:R-:W-:Y:S04]  /*0250*/  BSSY B0, `(.L_x_2) ;  /* 0x000000a000007945 */ /* 0x000fe80003800000 */
[----:B------:R-:W-:Y:S05]  /*0260*/  @P2 BRA `(.L_x_3) ;  /* 0x0000000000202947 */ /* 0x000fea0003800000 */
[----:B--2---:R-:W1:Y:S01]  /*0270*/  LDS R3, [UR8+0x34] ;  /* 0x00003408ff037984 */ /* 0x004e620008000800 */
[----:B------:R-:W-:Y:S02]  /*0280*/  IMAD.MOV.U32 R4, RZ, RZ, 0x1f000000 ;  /* 0x1f000000ff047424 */ /* 0x000fe400078e00ff */
[----:B------:R-:W-:Y:S01]  /*0290*/  @!P2 IMAD.MOV.U32 R5, RZ, RZ, 0x7f ;  /* 0x0000007fff05a424 */ /* 0x000fe200078e00ff */
[----:B------:R-:W2:Y:S02]  /*02a0*/  @!P2 LDS R10, [UR8+0x38] ;  /* 0x00003808ff0aa984 */ /* 0x000ea40008000800 */
[----:B-1----:R-:W-:Y:S02]  /*02b0*/  LOP3.LUT R3, R3, 0xff000000, R4, 0xb8, !PT ;  /* 0xff00000003037812 */ /* 0x002fe400078eb804 */
[----:B--2---:R-:W-:-:S03]  /*02c0*/  @!P2 LOP3.LUT R4, R10, 0xff, R5, 0xb8, !PT ;  /* 0x000000ff0a04a812 */ /* 0x004fc600078eb805 */
[----:B------:R1:W-:Y:S04]  /*02d0*/  STS [UR8+0x34], R3 ;  /* 0x00003403ff007988 */ /* 0x0003e80008000808 */
[----:B------:R1:W-:Y:S02]  /*02e0*/  @!P2 STS [UR8+0x38], R4 ;  /* 0x00003804ff00a988 */ /* 0x0003e40008000808 */
.L_x_3:
[----:B------:R-:W-:Y:S05]  /*02f0*/  BSYNC B0 ;  /* 0x0000000000007941 */ /* 0x000fea0003800000 */
.L_x_2:
[----:B------:R-:W-:Y:S04]  /*0300*/  BSSY B0, `(.L_x_4) ;  /* 0x000000e000007945 */ /* 0x000fe80003800000 */
[----:B------:R-:W-:Y:S05]  /*0310*/  @P2 BRA `(.L_x_5) ;  /* 0x0000000000302947 */ /* 0x000fea0003800000 */
[----:B-1----:R-:W1:Y:S01]  /*0320*/  LDS R4, [UR8+0x34] ;  /* 0x00003408ff047984 */ /* 0x002e620008000800 */
[----:B--2---:R-:W2:Y:S03]  /*0330*/  LDC.64 R12, c[0x0][0x238] ;  /* 0x00008e00ff0c7b82 */ /* 0x004ea60000000a00 */
[----:B------:R-:W3:Y:S01]  /*0340*/  LDS R3, [UR8+0x1c] ;  /* 0x00001c08ff037984 */ /* 0x000ee20008000800 */
[C---:B--2---:R-:W-:Y:S01]  /*0350*/  SHF.L.U64.HI R10, R12.reuse, 0x1, R13 ;  /* 0x000000010c0a7819 */ /* 0x044fe2000001020d */
[----:B------:R-:W-:-:S03]  /*0360*/  IMAD.SHL.U32 R5, R12, 0x2, RZ ;  /* 0x000000020c057824 */ /* 0x000fc600078e00ff */
[--C-:B------:R-:W-:Y:S02]  /*0370*/  SHF.R.U32.HI R12, RZ, 0x4, R10.reuse ;  /* 0x00000004ff0c7819 */ /* 0x100fe4000001160a */
[----:B------:R-:W-:-:S05]  /*0380*/  SHF.R.U64 R5, R5, 0x4, R10 ;  /* 0x0000000405057819 */ /* 0x000fca000000120a */
[----:B------:R4:W-:Y:S01]  /*0390*/  STS [UR8+0xc], R5 ;  /* 0x00000c05ff007988 */ /* 0x0009e20008000808 */
[----:B-1----:R-:W-:Y:S02]  /*03a0*/  LOP3.LUT R4, R4, 0x7, RZ, 0xb8, !PT ;  /* 0x0000000704047812 */ /* 0x002fe400078eb8ff */
[----:B---3--:R-:W-:-:S03]  /*03b0*/  LOP3.LUT R3, R3, 0xf, R12, 0xb8, !PT ;  /* 0x0000000f03037812 */ /* 0x008fc600078eb80c */
[----:B------:R4:W-:Y:S04]  /*03c0*/  STS [UR8+0x34], R4 ;  /* 0x00003404ff007988 */ /* 0x0009e80008000808 */
[----:B------:R4:W-:Y:S02]  /*03d0*/  STS [UR8+0x1c], R3 ;  /* 0x00001c03ff007988 */ /* 0x0009e40008000808 */
.L_x_5:
[----:B------:R-:W-:Y:S05]  /*03e0*/  BSYNC B0 ;  /* 0x0000000000007941 */ /* 0x000fea0003800000 */
.L_x_4:
[----:B------:R-:W-:Y:S04]  /*03f0*/  BSSY B1, `(.L_x_6) ;  /* 0x000001b000017945 */ /* 0x000fe80003800000 */
[----:B------:R-:W-:Y:S01]  /*0400*/  BSSY B0, `(.L_x_7) ;  /* 0x0000016000007945 */ /* 0x000fe20003800000 */
[----:B------:R-:W-:-:S03]  /*0410*/  IMAD.MOV.U32 R7, RZ, RZ, RZ ;  /* 0x000000ffff077224 */ /* 0x000fc600078e00ff */
[----:B------:R-:W-:Y:S05]  /*0420*/  @P2 BRA `(.L_x_8) ;  /* 0x0000000000202947 */ /* 0x000fea0003800000 */
[----:B-12-4-:R-:W1:Y:S02]  /*0430*/  LDS R3, [UR8+0x34] ;  /* 0x00003408ff037984 */ /* 0x016e640008000800 */
[----:B-1----:R-:W-:-:S05]  /*0440*/  LOP3.LUT R3, R3, 0x38, RZ, 0xb8, !PT ;  /* 0x0000003803037812 */ /* 0x002fca00078eb8ff */
[----:B------:R1:W-:Y:S01]  /*0450*/  STS [UR8+0x34], R3 ;  /* 0x00003403ff007988 */ /* 0x0003e20008000808 */
[----:B------:R-:W-:Y:S05]  /*0460*/  @P2 BRA `(.L_x_9) ;  /* 0x0000000000202947 */ /* 0x000fea0003800000 */
[----:B-1----:R-:W1:Y:S01]  /*0470*/  LDS R3, [UR8+0x8] ;  /* 0x00000808ff037984 */ /* 0x002e620008000800 */
[----:B------:R-:W-:-:S05]  /*0480*/  IMAD.MOV.U32 R4, RZ, RZ, 0x780 ;  /* 0x00000780ff047424 */ /* 0x000fca00078e00ff */
[----:B-1----:R-:W-:-:S05]  /*0490*/  LOP3.LUT R3, R3, 0x300, R4, 0xd8, !PT ;  /* 0x0000030003037812 */ /* 0x002fca00078ed804 */
[----:B------:R3:W-:Y:S02]  /*04a0*/  STS [UR8+0x8], R3 ;  /* 0x00000803ff007988 */ /* 0x0007e40008000808 */
.L_x_8:
[----:B------:R-:W-:Y:S05]  /*04b0*/  @P2 BRA `(.L_x_10) ;  /* 0x0000000000282947 */ /* 0x000fea0003800000 */
[----:B-1234-:R-:W1:Y:S02]  /*04c0*/  LDS R3, [UR8+0x8] ;  /* 0x00000808ff037984 */ /* 0x01ee640008000800 */
[----:B-1----:R-:W-:-:S05]  /*04d0*/  LOP3.LUT R3, R3, 0x1800, RZ, 0xb8, !PT ;  /* 0x0000180003037812 */ /* 0x002fca00078eb8ff */
[----:B------:R2:W-:Y:S02]  /*04e0*/  STS [UR8+0x8], R3 ;  /* 0x00000803ff007988 */ /* 0x0005e40008000808 */
.L_x_9:
[----:B------:R-:W-:Y:S05]  /*04f0*/  @P2 BREAK B0 ;  /* 0x0000000000002942 */ /* 0x000fea0003800000 */
[----:B------:R-:W-:Y:S05]  /*0500*/  @P2 BRA `(.L_x_11) ;  /* 0x0000000000242947 */ /* 0x000fea0003800000 */
[----:B------:R-:W3:Y:S01]  /*0510*/  LDS R4, [UR8+0x8] ;  /* 0x00000808ff047984 */ /* 0x000ee20008000800 */
[----:B-12---:R-:W-:-:S05]  /*0520*/  IMAD.MOV.U32 R3, RZ, RZ, 0x6000 ;  /* 0x00006000ff037424 */ /* 0x006fca00078e00ff */
[----:B---3--:R-:W-:-:S04]  /*0530*/  LOP3.LUT R3, R4, 0x4000, R3, 0xd8, !PT ;  /* 0x0000400004037812 */ /* 0x008fc800078ed803 */
[----:B------:R-:W-:-:S05]  /*0540*/  LOP3.LUT R3, R3, 0x400000, RZ, 0xb8, !PT ;  /* 0x0040000003037812 */ /* 0x000fca00078eb8ff */
[----:B------:R5:W-:Y:S02]  /*0550*/  STS [UR8+0x8], R3 ;  /* 0x00000803ff007988 */ /* 0x000be40008000808 */
.L_x_10:
[----:B------:R-:W-:Y:S05]  /*0560*/  BSYNC B0 ;  /* 0x0000000000007941 */ /* 0x000fea0003800000 */
.L_x_7:
[----:B-12345:R-:W1:Y:S02]  /*0570*/  @!P2 LDS R3, [UR8+0x8] ;  /* 0x00000808ff03a984 */ /* 0x03ee640008000800 */
[----:B-1----:R-:W-:-:S05]  /*0580*/  @!P2 LOP3.LUT R3, R3, 0x8000, RZ, 0xb8, !PT ;  /* 0x000080000303a812 */ /* 0x002fca00078eb8ff */
[----:B------:R3:W-:Y:S02]  /*0590*/  @!P2 STS [UR8+0x8], R3 ;  /* 0x00000803ff00a988 */ /* 0x0007e40008000808 */
.L_x_11:
[----:B------:R-:W-:Y:S05]  /*05a0*/  BSYNC B1 ;  /* 0x0000000000017941 */ /* 0x000fea0003800000 */
.L_x_6:
[----:B------:R-:W-:Y:S05]  /*05b0*/  WARPSYNC.ALL ;  /* 0x0000000000007948 */ /* 0x000fea0003800000 */
[----:B------:R-:W-:Y:S05]  /*05c0*/  @P0 BRA `(.L_x_12) ;  /* 0x0000000000280947 */ /* 0x000fea0003800000 */
[----:B-123--:R-:W1:Y:S01]  /*05d0*/  S2R R3, SR_LANEID ;  /* 0x0000000000037919 */ /* 0x00ee620000000000 */
[----:B------:R-:W-:Y:S05]  /*05e0*/  WARPSYNC.ALL ;  /* 0x0000000000007948 */ /* 0x000fea0003800000 */
[----:B-1----:R-:W-:-:S05]  /*05f0*/  IMAD.SHL.U32 R3, R3, 0x4, RZ ;  /* 0x0000000403037824 */ /* 0x002fca00078e00ff */
[----:B------:R-:W1:Y:S01]  /*0600*/  LDS R9, [R3+UR8] ;  /* 0x0000000803097984 */ /* 0x000e620008000800 */
[----:B------:R-:W-:-:S05]  /*0610*/  IADD3 R4, P1, R3, UR16, RZ ;  /* 0x0000001003047c10 */ /* 0x000fca000ff3e0ff */
[----:B------:R-:W-:-:S05]  /*0620*/  IMAD.X R5, RZ, RZ, UR17, P1 ;  /* 0x00000011ff057e24 */ /* 0x000fca00088e06ff */
[----:B-1----:R4:W5:Y:S01]  /*0630*/  ATOMG.E.EXCH.STRONG.GPU PT, RZ, [R4], R9 ;  /* 0x0000000904ff73a8 */ /* 0x00296200041ee100 */
[----:B------:R-:W-:-:S04]  /*0640*/  DEPBAR {5,4,3,2,1,0} ;  /* 0x0000003f0000791a */ /* 0x000fc80000000000 */
[----:B------:R4:W-:Y:S01]  /*0650*/  UTMACCTL.IV [UR16] ;  /* 0x00000000100079b9 */ /* 0x0009e20008000000 */
[----:B------:R-:W-:Y:S01]  /*0660*/  NOP ;  /* 0x0000000000007918 */ /* 0x000fe20000000000 */
.L_x_12:
[----:B------:R-:W-:Y:S05]  /*0670*/  @P0 BRA `(.L_x_13) ;  /* 0x00000000000c0947 */ /* 0x000fea0003800000 */
[----:B------:R0:W-:Y:S01]  /*0680*/  UTMACMDFLUSH ;  /* 0x00000000000079b7 */ /* 0x0001e20000000000 */
[----:B------:R-:W-:Y:S05]  /*0690*/  @P0 BRA `(.L_x_13) ;  /* 0x0000000000040947 */ /* 0x000fea0003800000 */
[----:B------:R-:W-:-:S04]  /*06a0*/  DEPBAR.LE SB0, 0x0 ;  /* 0x000080000000791a */ /* 0x000fc80000000000 */
.L_x_13:
[----:B------:R-:W-:Y:S05]  /*06b0*/  WARPSYNC.ALL ;  /* 0x0000000000007948 */ /* 0x000fea0003800000 */
[----:B-----5:R-:W-:Y:S06]  /*06c0*/  BAR.SYNC.DEFER_BLOCKING 0x0 ;  /* 0x0000000000007b1d */ /* 0x020fec0000010000 */
[----:B------:R-:W-:Y:S02]  /*06d0*/  BSSY B1, `(.L_x_14) ;  /* 0x000000b000017945 */ /* 0x000fe40003800000 */
[----:B------:R-:W-:Y:S06]  /*06e0*/  BAR.SYNC.DEFER_BLOCKING 0x0 ;  /* 0x0000000000007b1d */ /* 0x000fec0000010000 */
[----:B------:R5:W-:Y:S01]  /*06f0*/  @!P0 STS [R14], RZ ;  /* 0x000000ff0e008388 */ /* 0x000be20000000800 */
[----:B------:R-:W-:Y:S01]  /*0700*/  NOP ;  /* 0x0000000000007918 */ /* 0x000fe20000000000 */
[----:B------:R-:W-:Y:S05]  /*0710*/  @P2 BRA `(.L_x_15) ;  /* 0x0000000000182947 */ /* 0x000fea0003800000 */
[----:B-123--:R-:W1:Y:S01]  /*0720*/  LDS R3, [UR8+0x8] ;  /* 0x00000808ff037984 */ /* 0x00ee620008000800 */
[----:B------:R-:W2:Y:S01]  /*0730*/  LDC.64 R12, c[0x0][0x218] ;  /* 0x00008600ff0c7b82 */ /* 0x000ea20000000a00 */
[----:B----4-:R-:W-:Y:S02]  /*0740*/  IMAD.MOV.U32 R4, RZ, RZ, 0x70 ;  /* 0x00000070ff047424 */ /* 0x010fe400078e00ff */
[----:B--2---:R2:W-:Y:S03]  /*0750*/  STS.64 [UR8], R12 ;  /* 0x0000000cff007988 */ /* 0x0045e60008000a08 */
[----:B-1----:R-:W-:-:S05]  /*0760*/  LOP3.LUT R3, R3, 0x10, R4, 0xd8, !PT ;  /* 0x0000001003037812 */ /* 0x002fca00078ed804 */
[----:B------:R2:W-:Y:S02]  /*0770*/  STS [UR8+0x8], R3 ;  /* 0x00000803ff007988 */ /* 0x0005e40008000808 */
.L_x_15:
[----:B----4-:R-:W-:Y:S05]  /*0780*/  BSYNC B1 ;  /* 0x0000000000017941 */ /* 0x010fea0003800000 */
.L_x_14:
[----:B------:R-:W-:Y:S04]  /*0790*/  BSSY B2, `(.L_x_16) ;  /* 0x000000f000027945 */ /* 0x000fe80003800000 */
[----:B------:R-:W-:Y:S04]  /*07a0*/  BSSY B1, `(.L_x_17) ;  /* 0x000000c000017945 */ /* 0x000fe80003800000 */
[----:B------:R-:W-:Y:S05]  /*07b0*/  @P2 BRA `(.L_x_18) ;  /* 0x0000000000282947 */ /* 0x000fea0003800000 */
[----:B-123--:R-:W1:Y:S01]  /*07c0*/  LDS R3, [UR8+0x34] ;  /* 0x00003408ff037984 */ /* 0x00ee620008000800 */
[----:B------:R-:W-:Y:S01]  /*07d0*/  IMAD.MOV.U32 R4, RZ, RZ, 0x1f000000 ;  /* 0x1f000000ff047424 */ /* 0x000fe200078e00ff */
[----:B------:R-:W-:Y:S05]  /*07e0*/  @P2 BREAK B1 ;  /* 0x0000000000012942 */ /* 0x000fea0003800000 */
[----:B-1----:R-:W-:-:S05]  /*07f0*/  LOP3.LUT R3, R3, 0xff000000, R4, 0xb8, !PT ;  /* 0xff00000003037812 */ /* 0x002fca00078eb804 */
[----:B------:R1:W-:Y:S01]  /*0800*/  STS [UR8+0x34], R3 ;  /* 0x00003403ff007988 */ /* 0x0003e20008000808 */
[----:B------:R-:W-:Y:S05]  /*0810*/  @P2 BRA `(.L_x_19) ;  /* 0x0000000000182947 */ /* 0x000fea0003800000 */
[----:B------:R-:W2:Y:S01]  /*0820*/  LDS R4, [UR8+0x38] ;  /* 0x00003808ff047984 */ /* 0x000ea20008000800 */
[----:B-1----:R-:W-:-:S05]  /*0830*/  IMAD.MOV.U32 R3, RZ, RZ, 0x3f ;  /* 0x0000003fff037424 */ /* 0x002fca00078e00ff */
[----:B--2---:R-:W-:-:S05]  /*0840*/  LOP3.LUT R3, R4, 0xff, R3, 0xb8, !PT ;  /* 0x000000ff04037812 */ /* 0x004fca00078eb803 */
[----:B------:R4:W-:Y:S02]  /*0850*/  STS [UR8+0x38], R3 ;  /* 0x00003803ff007988 */ /* 0x0009e40008000808 */
.L_x_18:
[----:B------:R-:W-:Y:S05]  /*0860*/  BSYNC B1 ;  /* 0x0000000000017941 */ /* 0x000fea0003800000 */
.L_x_17:
[----:B------:R1:W-:Y:S02]  /*0870*/  @!P2 STS [UR8+0x20], R11 ;  /* 0x0000200bff00a988 */ /* 0x0003e40008000808 */
.L_x_19:
[----:B------:R-:W-:Y:S05]  /*0880*/  BSYNC B2 ;  /* 0x0000000000027941 */ /* 0x000fea0003800000 */
.L_x_16:
[----:B------:R-:W-:Y:S05]  /*0890*/  WARPSYNC.ALL ;  /* 0x0000000000007948 */ /* 0x000fea0003800000 */
[----:B-1234-:R-:W1:Y:S01]  /*08a0*/  LDC R3, c[0x0][0x22c] ;  /* 0x00008b00ff037b82 */ /* 0x01ee620000000800 */
[----:B------:R-:W-:Y:S01]  /*08b0*/  BSSY B2, `(.L_x_20) ;  /* 0x0000010000027945 */ /* 0x000fe20003800000 */
[----:B-1----:R-:W-:-:S05]  /*08c0*/  VIADD R3, R3, 0xffffffff ;  /* 0xffffffff03037836 */ /* 0x002fca0000000000 */
[----:B------:R1:W-:Y:S01]  /*08d0*/  @!P2 STS [UR8+0x24], R3 ;  /* 0x00002403ff00a988 */ /* 0x0003e20008000808 */
[----:B------:R-:W-:Y:S05]  /*08e0*/  @P2 BRA `(.L_x_21) ;  /* 0x0000000000302947 */ /* 0x000fea0003800000 */
[----:B------:R-:W2:Y:S01]  /*08f0*/  LDS R5, [UR8+0x34] ;  /* 0x00003408ff057984 */ /* 0x000ea20008000800 */
[----:B------:R-:W3:Y:S03]  /*0900*/  LDC.64 R12, c[0x0][0x240] ;  /* 0x00009000ff0c7b82 */ /* 0x000ee60000000a00 */
[----:B------:R-:W4:Y:S01]  /*0910*/  LDS R4, [UR8+0x1c] ;  /* 0x00001c08ff047984 */ /* 0x000f220008000800 */
[C---:B---3--:R-:W-:Y:S01]  /*0920*/  SHF.L.U64.HI R10, R12.reuse, 0x1, R13 ;  /* 0x000000010c0a7819 */ /* 0x048fe2000001020d */
[----:B------:R-:W-:-:S03]  /*0930*/  IMAD.SHL.U32 R9, R12, 0x2, RZ ;  /* 0x000000020c097824 */ /* 0x000fc600078e00ff */
[--C-:B------:R-:W-:Y:S02]  /*0940*/  SHF.R.U32.HI R11, RZ, 0x4, R10.reuse ;  /* 0x00000004ff0b7819 */ /* 0x100fe4000001160a */
[----:B------:R-:W-:-:S05]  /*0950*/  SHF.R.U64 R9, R9, 0x4, R10 ;  /* 0x0000000409097819 */ /* 0x000fca000000120a */
[----:B------:R3:W-:Y:S01]  /*0960*/  STS [UR8+0xc], R9 ;  /* 0x00000c09ff007988 */ /* 0x0007e20008000808 */
[----:B--2---:R-:W-:Y:S02]  /*0970*/  LOP3.LUT R5, R5, 0x7, RZ, 0xb8, !PT ;  /* 0x0000000705057812 */ /* 0x004fe400078eb8ff */
[----:B----4-:R-:W-:-:S03]  /*0980*/  LOP3.LUT R4, R4, 0xf, R11, 0xb8, !PT ;  /* 0x0000000f04047812 */ /* 0x010fc600078eb80b */
[----:B------:R3:W-:Y:S04]  /*0990*/  STS [UR8+0x34], R5 ;  /* 0x00003405ff007988 */ /* 0x0007e80008000808 */
[----:B------:R3:W-:Y:S02]  /*09a0*/  STS [UR8+0x1c], R4 ;  /* 0x00001c04ff007988 */ /* 0x0007e40008000808 */
.L_x_21:
[----:B------:R-:W-:Y:S05]  /*09b0*/  BSYNC B2 ;  /* 0x0000000000027941 */ /* 0x000fea0003800000 */
.L_x_20:
[----:B------:R-:W-:Y:S04]  /*09c0*/  BSSY B3, `(.L_x_22) ;  /* 0x000001a000037945 */ /* 0x000fe80003800000 */
[----:B------:R-:W-:Y:S04]  /*09d0*/  BSSY B2, `(.L_x_23) ;  /* 0x0000015000027945 */ /* 0x000fe80003800000 */
[----:B------:R-:W-:Y:S05]  /*09e0*/  @P2 BRA `(.L_x_24) ;  /* 0x0000000000202947 */ /* 0x000fea0003800000 */
[----:B---3--:R-:W2:Y:S02]  /*09f0*/  LDS R4, [UR8+0x34] ;  /* 0x00003408ff047984 */ /* 0x008ea40008000800 */
[----:B--2---:R-:W-:-:S05]  /*0a00*/  LOP3.LUT R4, R4, 0x38, RZ, 0xb8, !PT ;  /* 0x0000003804047812 */ /* 0x004fca00078eb8ff */
[----:B------:R2:W-:Y:S01]  /*0a10*/  STS [UR8+0x34], R4 ;  /* 0x00003404ff007988 */ /* 0x0005e20008000808 */
[----:B------:R-:W-:Y:S05]  /*0a20*/  @P2 BRA `(.L_x_25) ;  /* 0x0000000000202947 */ /* 0x000fea0003800000 */
[----:B--2---:R-:W2:Y:S01]  /*0a30*/  LDS R4, [UR8+0x8] ;  /* 0x00000808ff047984 */ /* 0x004ea20008000800 */
[----:B------:R-:W-:-:S05]  /*0a40*/  IMAD.MOV.U32 R5, RZ, RZ, 0x780 ;  /* 0x00000780ff057424 */ /* 0x000fca00078e00ff */
[----:B--2---:R-:W-:-:S05]  /*0a50*/  LOP3.LUT R4, R4, 0x300, R5, 0xd8, !PT ;  /* 0x0000030004047812 */ /* 0x004fca00078ed805 */
[----:B------:R2:W-:Y:S02]  /*0a60*/  STS [UR8+0x8], R4 ;  /* 0x00000804ff007988 */ /* 0x0005e40008000808 */
.L_x_24:
[----:B------:R-:W-:Y:S05]  /*0a70*/  @P2 BRA `(.L_x_26) ;  /* 0x0000000000282947 */ /* 0x000fea0003800000 */
[----:B--23--:R-:W2:Y:S02]  /*0a80*/  LDS R4, [UR8+0x8] ;  /* 0x00000808ff047984 */ /* 0x00cea40008000800 */
[----:B--2---:R-:W-:-:S05]  /*0a90*/  LOP3.LUT R4, R4, 0x1800, RZ, 0xb8, !PT ;  /* 0x0000180004047812 */ /* 0x004fca00078eb8ff */
[----:B------:R3:W-:Y:S02]  /*0aa0*/  STS [UR8+0x8], R4 ;  /* 0x00000804ff007988 */ /* 0x0007e40008000808 */
.L_x_25:
[----:B------:R-:W-:Y:S05]  /*0ab0*/  @P2 BREAK B2 ;  /* 0x0000000000022942 */ /* 0x000fea0003800000 */
[----:B------:R-:W-:Y:S05]  /*0ac0*/  @P2 BRA `(.L_x_27) ;  /* 0x0000000000242947 */ /* 0x000fea0003800000 */
[----:B--23--:R-:W2:Y:S01]  /*0ad0*/  LDS R4, [UR8+0x8] ;  /* 0x00000808ff047984 */ /* 0x00cea20008000800 */
[----:B------:R-:W-:-:S05]  /*0ae0*/  IMAD.MOV.U32 R5, RZ, RZ, 0x6000 ;  /* 0x00006000ff057424 */ /* 0x000fca00078e00ff */
[----:B--2---:R-:W-:-:S04]  /*0af0*/  LOP3.LUT R4, R4, 0x4000, R5, 0xd8, !PT ;  /* 0x0000400004047812 */ /* 0x004fc800078ed805 */
[----:B------:R-:W-:-:S05]  /*0b00*/  LOP3.LUT R4, R4, 0x400000, RZ, 0xb8, !PT ;  /* 0x0040000004047812 */ /* 0x000fca00078eb8ff */
[----:B------:R4:W-:Y:S02]  /*0b10*/  STS [UR8+0x8], R4 ;  /* 0x00000804ff007988 */ /* 0x0009e40008000808 */
.L_x_26:
[----:B------:R-:W-:Y:S05]  /*0b20*/  BSYNC B2 ;  /* 0x0000000000027941 */ /* 0x000fea0003800000 */
.L_x_23:
[----:B--234-:R-:W2:Y:S02]  /*0b30*/  @!P2 LDS R4, [UR8+0x8] ;  /* 0x00000808ff04a984 */ /* 0x01cea40008000800 */
[----:B--2---:R-:W-:-:S05]  /*0b40*/  @!P2 LOP3.LUT R4, R4, 0x8000, RZ, 0xb8, !PT ;  /* 0x000080000404a812 */ /* 0x004fca00078eb8ff */
[----:B------:R4:W-:Y:S02]  /*0b50*/  @!P2 STS [UR8+0x8], R4 ;  /* 0x00000804ff00a988 */ /* 0x0009e40008000808 */
.L_x_27:
[----:B------:R-:W-:Y:S05]  /*0b60*/  BSYNC B3 ;  /* 0x0000000000037941 */ /* 0x000fea0003800000 */
.L_x_22:
[----:B------:R-:W-:Y:S05]  /*0b70*/  WARPSYNC.ALL ;  /* 0x0000000000007948 */ /* 0x000fea0003800000 */
[----:B------:R-:W-:-:S04]  /*0b80*/  UIADD3 UR5, UR4, 0x80, URZ ;  /* 0x0000008004057890 */ /* 0x000fc8000fffe03f */
[----:B------:R-:W-:-:S04]  /*0b90*/  UIADD3 UR18, UP0, UR5, UR6, URZ ;  /* 0x0000000605127290 */ /* 0x000fc8000ff1e03f */
[----:B------:R-:W-:Y:S01]  /*0ba0*/  ULEA.HI.X.SX32 UR25, UR5, UR7, 0x1, UP0 ;  /* 0x0000000705197291 */ /* 0x000fe200080f0e3f */
[----:B------:R-:W-:Y:S11]  /*0bb0*/  @P0 BRA `(.L_x_28) ;  /* 0x00000000002c0947 */ /* 0x000ff60003800000 */
[----:B--234-:R-:W2:Y:S01]  /*0bc0*/  S2R R4, SR_LANEID ;  /* 0x0000000000047919 */ /* 0x01cea20000000000 */
[----:B------:R-:W-:Y:S05]  /*0bd0*/  WARPSYNC.ALL ;  /* 0x0000000000007948 */ /* 0x000fea0003800000 */
[----:B--2---:R-:W-:-:S05]  /*0be0*/  IMAD.SHL.U32 R10, R4, 0x4, RZ ;  /* 0x00000004040a7824 */ /* 0x004fca00078e00ff */
[----:B------:R-:W2:Y:S01]  /*0bf0*/  LDS R9, [R10+UR8] ;  /* 0x000000080a097984 */ /* 0x000ea20008000800 */
[----:B------:R-:W-:Y:S01]  /*0c00*/  IADD3 R4, P1, R10, UR18, RZ ;  /* 0x000000120a047c10 */ /* 0x000fe2000ff3e0ff */
[----:B------:R-:W-:-:S04]  /*0c10*/  UMOV UR19, UR25 ;  /* 0x0000001900137c82 */ /* 0x000fc80008000000 */
[----:B------:R-:W-:-:S05]  /*0c20*/  IMAD.X R5, RZ, RZ, UR25, P1 ;  /* 0x00000019ff057e24 */ /* 0x000fca00088e06ff */
[----:B--2---:R2:W3:Y:S01]  /*0c30*/  ATOMG.E.EXCH.STRONG.GPU PT, RZ, [R4], R9 ;  /* 0x0000000904ff73a8 */ /* 0x0044e200041ee100 */
[----:B------:R-:W-:-:S04]  /*0c40*/  DEPBAR {5,4,3,2,1,0} ;  /* 0x0000003f0000791a */ /* 0x000fc80000000000 */
[----:B------:R2:W-:Y:S01]  /*0c50*/  UTMACCTL.IV [UR18] ;  /* 0x00000000120079b9 */ /* 0x0005e20008000000 */
[----:B------:R-:W-:Y:S01]  /*0c60*/  NOP ;  /* 0x0000000000007918 */ /* 0x000fe20000000000 */
.L_x_28:
[----:B------:R-:W-:Y:S05]  /*0c70*/  @P0 BRA `(.L_x_29) ;  /* 0x00000000000c0947 */ /* 0x000fea0003800000 */
[----:B------:R0:W-:Y:S01]  /*0c80*/  UTMACMDFLUSH ;  /* 0x00000000000079b7 */ /* 0x0001e20000000000 */
[----:B------:R-:W-:Y:S05]  /*0c90*/  @P0 BRA `(.L_x_29) ;  /* 0x0000000000040947 */ /* 0x000fea0003800000 */
[----:B------:R-:W-:-:S04]  /*0ca0*/  DEPBAR.LE SB0, 0x0 ;  /* 0x000080000000791a */ /* 0x000fc80000000000 */
.L_x_29:
[----:B------:R-:W-:Y:S05]  /*0cb0*/  WARPSYNC.ALL ;  /* 0x0000000000007948 */ /* 0x000fea0003800000 */
[----:B---3--:R-:W-:Y:S06]  /*0cc0*/  BAR.SYNC.DEFER_BLOCKING 0x0 ;  /* 0x0000000000007b1d */ /* 0x008fec0000010000 */
[----:B------:R-:W-:Y:S02]  /*0cd0*/  BSSY B3, `(.L_x_30) ;  /* 0x000000b000037945 */ /* 0x000fe40003800000 */
[----:B------:R-:W-:Y:S06]  /*0ce0*/  BAR.SYNC.DEFER_BLOCKING 0x0 ;  /* 0x0000000000007b1d */ /* 0x000fec0000010000 */
[----:B------:R3:W-:Y:S01]  /*0cf0*/  @!P0 STS [R14], RZ ;  /* 0x000000ff0e008388 */ /* 0x0007e20000000800 */
[----:B------:R-:W-:Y:S01]  /*0d00*/  NOP ;  /* 0x0000000000007918 */ /* 0x000fe20000000000 */
[----:B------:R-:W-:Y:S05]  /*0d10*/  @P2 BRA `(.L_x_31) ;  /* 0x0000000000182947 */ /* 0x000fea0003800000 */
[----:B--2-4-:R-:W2:Y:S01]  /*0d20*/  LDS R4, [UR8+0x8] ;  /* 0x00000808ff047984 */ /* 0x014ea20008000800 */
[----:B------:R-:W4:Y:S01]  /*0d30*/  LDC.64 R10, c[0x0][0x220] ;  /* 0x00008800ff0a7b82 */ /* 0x000f220000000a00 */
[----:B------:R-:W-:Y:S02]  /*0d40*/  IMAD.MOV.U32 R5, RZ, RZ, 0x70 ;  /* 0x00000070ff057424 */ /* 0x000fe400078e00ff */
[----:B----4-:R4:W-:Y:S03]  /*0d50*/  STS.64 [UR8], R10 ;  /* 0x0000000aff007988 */ /* 0x0109e60008000a08 */
[----:B--2---:R-:W-:-:S05]  /*0d60*/  LOP3.LUT R4, R4, 0x10, R5, 0xd8, !PT ;  /* 0x0000001004047812 */ /* 0x004fca00078ed805 */
[----:B------:R4:W-:Y:S02]  /*0d70*/  STS [UR8+0x8], R4 ;  /* 0x00000804ff007988 */ /* 0x0009e40008000808 */
.L_x_31:
[----:B--2---:R-:W-:Y:S05]  /*0d80*/  BSYNC B3 ;  /* 0x0000000000037941 */ /* 0x004fea0003800000 */
.L_x_30:
[----:B------:R-:W-:Y:S04]  /*0d90*/  BSSY B4, `(.L_x_32) ;  /* 0x0000011000047945 */ /* 0x000fe80003800000 */
[----:B------:R-:W-:Y:S04]  /*0da0*/  BSSY B3, `(.L_x_33) ;  /* 0x000000e000037945 */ /* 0x000fe80003800000 */
[----:B------:R-:W-:Y:S05]  /*0db0*/  @P2 BRA `(.L_x_34) ;  /* 0x0000000000242947 */ /* 0x000fea0003800000 */
[----:B----4-:R-:W2:Y:S01]  /*0dc0*/  LDS R4, [UR8+0x34] ;  /* 0x00003408ff047984 */ /* 0x010ea20008000800 */
[----:B------:R-:W-:-:S05]  /*0dd0*/  IMAD.MOV.U32 R5, RZ, RZ, 0x3f000000 ;  /* 0x3f000000ff057424 */ /* 0x000fca00078e00ff */
[----:B--2---:R-:W-:-:S05]  /*0de0*/  LOP3.LUT R4, R4, 0xff000000, R5, 0xb8, !PT ;  /* 0xff00000004047812 */ /* 0x004fca00078eb805 */
[----:B------:R2:W-:Y:S01]  /*0df0*/  STS [UR8+0x34], R4 ;  /* 0x00003404ff007988 */ /* 0x0005e20008000808 */
[----:B------:R-:W-:Y:S05]  /*0e00*/  @P2 BRA `(.L_x_35) ;  /* 0x00000000001c2947 */ /* 0x000fea0003800000 */
[----:B--2---:R-:W2:Y:S01]  /*0e10*/  LDS R4, [UR8+0x38] ;  /* 0x00003808ff047984 */ /* 0x004ea20008000800 */
[----:B------:R-:W-:-:S05]  /*0e20*/  IMAD.MOV.U32 R5, RZ, RZ, 0x7f ;  /* 0x0000007fff057424 */ /* 0x000fca00078e00ff */
[----:B--2---:R-:W-:-:S05]  /*0e30*/  LOP3.LUT R4, R4, 0xff, R5, 0xb8, !PT ;  /* 0x000000ff04047812 */ /* 0x004fca00078eb805 */
[----:B------:R2:W-:Y:S02]  /*0e40*/  STS [UR8+0x38], R4 ;  /* 0x00003804ff007988 */ /* 0x0005e40008000808 */
.L_x_34:
[----:B------:R-:W-:Y:S05]  /*0e50*/  @P2 BREAK B3 ;  /* 0x0000000000032942 */ /* 0x000fea0003800000 */
[----:B------:R-:W-:Y:S05]  /*0e60*/  @P2 BRA `(.L_x_36) ;  /* 0x00000000000c2947 */ /* 0x000fea0003800000 */
[----:B------:R1:W-:Y:S02]  /*0e70*/  STS [UR8+0x20], R3 ;  /* 0x00002003ff007988 */ /* 0x0003e40008000808 */
.L_x_35:
[----:B------:R-:W-:Y:S05]  /*0e80*/  BSYNC B3 ;  /* 0x0000000000037941 */ /* 0x000fea0003800000 */
.L_x_33:
[----:B------:R1:W-:Y:S02]  /*0e90*/  @!P2 STS [UR8+0x24], R2 ;  /* 0x00002402ff00a988 */ /* 0x0003e40008000808 */
.L_x_36:
[----:B------:R-:W-:Y:S05]  /*0ea0*/  BSYNC B4 ;  /* 0x0000000000047941 */ /* 0x000fea0003800000 */
.L_x_32:
[----:B------:R-:W-:Y:S05]  /*0eb0*/  WARPSYNC.ALL ;  /* 0x0000000000007948 */ /* 0x000fea0003800000 */
[----:B------:R-:W-:Y:S04]  /*0ec0*/  BSSY B4, `(.L_x_37) ;  /* 0x000000e000047945 */ /* 0x000fe80003800000 */
[----:B------:R-:W-:Y:S05]  /*0ed0*/  @P2 BRA `(.L_x_38) ;  /* 0x0000000000302947 */ /* 0x000fea0003800000 */
[----:B-1----:R-:W1:Y:S01]  /*0ee0*/  LDS R3, [UR8+0x34] ;  /* 0x00003408ff037984 */ /* 0x002e620008000800 */
[----:B--2-4-:R-:W2:Y:S03]  /*0ef0*/  LDC.64 R4, c[0x0][0x248] ;  /* 0x00009200ff047b82 */ /* 0x014ea60000000a00 */
[----:B------:R-:W4:Y:S01]  /*0f00*/  LDS R2, [UR8+0x1c] ;  /* 0x00001c08ff027984 */ /* 0x000f220008000800 */
[C---:B--2---:R-:W-:Y:S01]  /*0f10*/  SHF.L.U64.HI R5, R4.reuse, 0x1, R5 ;  /* 0x0000000104057819 */ /* 0x044fe20000010205 */
[----:B------:R-:W-:-:S03]  /*0f20*/  IMAD.SHL.U32 R4, R4, 0x2, RZ ;  /* 0x0000000204047824 */ /* 0x000fc600078e00ff */
[--C-:B------:R-:W-:Y:S02]  /*0f30*/  SHF.R.U32.HI R9, RZ, 0x4, R5.reuse ;  /* 0x00000004ff097819 */ /* 0x100fe40000011605 */
[----:B------:R-:W-:-:S05]  /*0f40*/  SHF.R.U64 R4, R4, 0x4, R5 ;  /* 0x0000000404047819 */ /* 0x000fca0000001205 */
[----:B------:R2:W-:Y:S01]  /*0f50*/  STS [UR8+0xc], R4 ;  /* 0x00000c04ff007988 */ /* 0x0005e20008000808 */
[----:B-1----:R-:W-:Y:S02]  /*0f60*/  LOP3.LUT R3, R3, 0x7, RZ, 0xb8, !PT ;  /* 0x0000000703037812 */ /* 0x002fe400078eb8ff */
[----:B----4-:R-:W-:-:S03]  /*0f70*/  LOP3.LUT R2, R2, 0xf, R9, 0xb8, !PT ;  /* 0x0000000f02027812 */ /* 0x010fc600078eb809 */
[----:B------:R2:W-:Y:S04]  /*0f80*/  STS [UR8+0x34], R3 ;  /* 0x00003403ff007988 */ /* 0x0005e80008000808 */
[----:B------:R2:W-:Y:S02]  /*0f90*/  STS [UR8+0x1c], R2 ;  /* 0x00001c02ff007988 */ /* 0x0005e40008000808 */
.L_x_38:
[----:B------:R-:W-:Y:S05]  /*0fa0*/  BSYNC B4 ;  /* 0x0000000000047941 */ /* 0x000fea0003800000 */
.L_x_37:
[----:B------:R-:W-:Y:S04]  /*0fb0*/  BSSY B4, `(.L_x_39) ;  /* 0x000001a000047945 */ /* 0x000fe80003800000 */
[----:B------:R-:W-:Y:S04]  /*0fc0*/  BSSY B5, `(.L_x_40) ;  /* 0x0000015000057945 */ /* 0x000fe80003800000 */
[----:B------:R-:W-:Y:S05]  /*0fd0*/  @P2 BRA `(.L_x_41) ;  /* 0x0000000000202947 */ /* 0x000fea0003800000 */
[----:B-12---:R-:W1:Y:S02]  /*0fe0*/  LDS R2, [UR8+0x34] ;  /* 0x00003408ff027984 */ /* 0x006e640008000800 */
[----:B-1----:R-:W-:-:S05]  /*0ff0*/  LOP3.LUT R2, R2, 0x38, RZ, 0xb8, !PT ;  /* 0x0000003802027812 */ /* 0x002fca00078eb8ff */
[----:B------:R1:W-:Y:S01]  /*1000*/  STS [UR8+0x34], R2 ;  /* 0x00003402ff007988 */ /* 0x0003e20008000808 */
[----:B------:R-:W-:Y:S05]  /*1010*/  @P2 BRA `(.L_x_42) ;  /* 0x0000000000202947 */ /* 0x000fea0003800000 */
[----:B-1----:R-:W1:Y:S01]  /*1020*/  LDS R2, [UR8+0x8] ;  /* 0x00000808ff027984 */ /* 0x002e620008000800 */
[----:B------:R-:W-:-:S05]  /*1030*/  IMAD.MOV.U32 R3, RZ, RZ, 0x780 ;  /* 0x00000780ff037424 */ /* 0x000fca00078e00ff */
[----:B-1----:R-:W-:-:S05]  /*1040*/  LOP3.LUT R2, R2, 0x300, R3, 0xd8, !PT ;  /* 0x0000030002027812 */ /* 0x002fca00078ed803 */
[----:B------:R1:W-:Y:S02]  /*1050*/  STS [UR8+0x8], R2 ;  /* 0x00000802ff007988 */ /* 0x0003e40008000808 */
.L_x_41:
[----:B------:R-:W-:Y:S05]  /*1060*/  @P2 BRA `(.L_x_43) ;  /* 0x0000000000282947 */ /* 0x000fea0003800000 */
[----:B-12---:R-:W1:Y:S02]  /*1070*/  LDS R2, [UR8+0x8] ;  /* 0x00000808ff027984 */ /* 0x006e640008000800 */
[----:B-1----:R-:W-:-:S05]  /*1080*/  LOP3.LUT R2, R2, 0x1800, RZ, 0xb8, !PT ;  /* 0x0000180002027812 */ /* 0x002fca00078eb8ff */
[----:B------:R2:W-:Y:S02]  /*1090*/  STS [UR8+0x8], R2 ;  /* 0x00000802ff007988 */ /* 0x0005e40008000808 */
.L_x_42:
[----:B------:R-:W-:Y:S05]  /*10a0*/  @P2 BREAK B5 ;  /* 0x0000000000052942 */ /* 0x000fea0003800000 */
[----:B------:R-:W-:Y:S05]  /*10b0*/  @P2 BRA `(.L_x_44) ;  /* 0x0000000000242947 */ /* 0x000fea0003800000 */
[----:B-12---:R-:W1:Y:S01]  /*10c0*/  LDS R2, [UR8+0x8] ;  /* 0x00000808ff027984 */ /* 0x006e620008000800 */
[----:B------:R-:W-:-:S05]  /*10d0*/  IMAD.MOV.U32 R3, RZ, RZ, 0x6000 ;  /* 0x00006000ff037424 */ /* 0x000fca00078e00ff */
[----:B-1----:R-:W-:-:S04]  /*10e0*/  LOP3.LUT R2, R2, 0x6000, R3, 0xd8, !PT ;  /* 0x0000600002027812 */ /* 0x002fc800078ed803 */
[----:B------:R-:W-:-:S05]  /*10f0*/  LOP3.LUT R2, R2, 0x400000, RZ, 0xb8, !PT ;  /* 0x0040000002027812 */ /* 0x000fca00078eb8ff */
[----:B------:R1:W-:Y:S02]  /*1100*/  STS [UR8+0x8], R2 ;  /* 0x00000802ff007988 */ /* 0x0003e40008000808 */
.L_x_43:
[----:B------:R-:W-:Y:S05]  /*1110*/  BSYNC B5 ;  /* 0x0000000000057941 */ /* 0x000fea0003800000 */
.L_x_40:
[----:B-12---:R-:W1:Y:S02]  /*1120*/  @!P2 LDS R2, [UR8+0x8] ;  /* 0x00000808ff02a984 */ /* 0x006e640008000800 */
[----:B-1----:R-:W-:-:S05]  /*1130*/  @!P2 LOP3.LUT R2, R2, 0x8000, RZ, 0xb8, !PT ;  /* 0x000080000202a812 */ /* 0x002fca00078eb8ff */
[----:B------:R1:W-:Y:S02]  /*1140*/  @!P2 STS [UR8+0x8], R2 ;  /* 0x00000802ff00a988 */ /* 0x0003e40008000808 */
.L_x_44:
[----:B------:R-:W-:Y:S05]  /*1150*/  BSYNC B4 ;  /* 0x0000000000047941 */ /* 0x000fea0003800000 */
.L_x_39:
[----:B------:R-:W-:Y:S05]  /*1160*/  WARPSYNC.ALL ;  /* 0x0000000000007948 */ /* 0x000fea0003800000 */
[----:B------:R-:W-:Y:S01]  /*1170*/  UIADD3 UR4, UR4, 0x100, URZ ;  /* 0x0000010004047890 */ /* 0x000fe2000fffe03f */
[----:B------:R-:W-:Y:S02]  /*1180*/  ISETP.GE.AND P1, PT, R8, 0x1, PT ;  /* 0x000000010800780c */ /* 0x000fe40003f26270 */
[----:B------:R-:W-:Y:S02]  /*1190*/  CS2R R24, SRZ ;  /* 0x0000000000187805 */ /* 0x000fe4000001ff00 */
[----:B------:R-:W-:Y:S01]  /*11a0*/  CS2R R26, SRZ ;  /* 0x00000000001a7805 */ /* 0x000fe2000001ff00 */
[----:B------:R-:W-:Y:S01]  /*11b0*/  UIADD3 UR19, UP0, UR4, UR6, URZ ;  /* 0x0000000604137290 */ /* 0x000fe2000ff1e03f */
[----:B------:R-:W-:-:S03]  /*11c0*/  IMAD.MOV.U32 R28, RZ, RZ, RZ ;  /* 0x000000ffff1c7224 */ /* 0x000fc600078e00ff */
[----:B------:R-:W-:Y:S01]  /*11d0*/  ULEA.HI.X.SX32 UR24, UR4, UR7, 0x1, UP0 ;  /* 0x0000000704187291 */ /* 0x000fe200080f0e3f */
[----:B------:R-:W-:Y:S11]  /*11e0*/  @P0 BRA `(.L_x_45) ;  /* 0x0000000000300947 */ /* 0x000ff60003800000 */
[----:B-12---:R-:W4:Y:S01]  /*11f0*/  S2R R2, SR_LANEID ;  /* 0x0000000000027919 */ /* 0x006f220000000000 */
[----:B------:R-:W-:Y:S05]  /*1200*/  WARPSYNC.ALL ;  /* 0x0000000000007948 */ /* 0x000fea0003800000 */
[----:B----4-:R-:W-:-:S05]  /*1210*/  IMAD.SHL.U32 R4, R2, 0x4, RZ ;  /* 0x0000000402047824 */ /* 0x010fca00078e00ff */
[----:B------:R-:W1:Y:S01]  /*1220*/  LDS R5, [R4+UR8] ;  /* 0x0000000804057984 */ /* 0x000e620008000800 */
[----:B------:R-:W-:Y:S01]  /*1230*/  IADD3 R2, P3, R4, UR19, RZ ;  /* 0x0000001304027c10 */ /* 0x000fe2000ff7e0ff */
[----:B------:R-:W-:-:S04]  /*1240*/  UMOV UR4, UR19 ;  /* 0x0000001300047c82 */ /* 0x000fc80008000000 */
[----:B------:R-:W-:Y:S01]  /*1250*/  IMAD.X R3, RZ, RZ, UR24, P3 ;  /* 0x00000018ff037e24 */ /* 0x000fe200098e06ff */
[----:B------:R-:W-:-:S04]  /*1260*/  UMOV UR5, UR24 ;  /* 0x0000001800057c82 */ /* 0x000fc80008000000 */
[----:B-1----:R1:W2:Y:S01]  /*1270*/  ATOMG.E.EXCH.STRONG.GPU PT, RZ, [R2], R5 ;  /* 0x0000000502ff73a8 */ /* 0x0022a200041ee100 */
[----:B------:R-:W-:-:S04]  /*1280*/  DEPBAR {5,4,3,2,1,0} ;  /* 0x0000003f0000791a */ /* 0x000fc80000000000 */
[----:B------:R1:W-:Y:S01]  /*1290*/  UTMACCTL.IV [UR4] ;  /* 0x00000000040079b9 */ /* 0x0003e20008000000 */
[----:B------:R-:W-:Y:S01]  /*12a0*/  NOP ;  /* 0x0000000000007918 */ /* 0x000fe20000000000 */
.L_x_45:
[----:B------:R-:W-:Y:S05]  /*12b0*/  @P0 BRA `(.L_x_46) ;  /* 0x00000000000c0947 */ /* 0x000fea0003800000 */
[----:B------:R0:W-:Y:S01]  /*12c0*/  UTMACMDFLUSH ;  /* 0x00000000000079b7 */ /* 0x0001e20000000000 */
[----:B------:R-:W-:Y:S05]  /*12d0*/  @P0 BRA `(.L_x_46) ;  /* 0x0000000000040947 */ /* 0x000fea0003800000 */
[----:B------:R-:W-:-:S04]  /*12e0*/  DEPBAR.LE SB0, 0x0 ;  /* 0x000080000000791a */ /* 0x000fc80000000000 */
.L_x_46:
[----:B------:R-:W-:Y:S05]  /*12f0*/  WARPSYNC.ALL ;  /* 0x0000000000007948 */ /* 0x000fea0003800000 */
[----:B--2---:R-:W-:Y:S01]  /*1300*/  BAR.SYNC.DEFER_BLOCKING 0x0 ;  /* 0x0000000000007b1d */ /* 0x004fe20000010000 */
[----:B------:R-:W-:Y:S01]  /*1310*/  USHF.L.U32 UR11, UR27, 0x7, URZ ;  /* 0x000000071b0b7899 */ /* 0x000fe2000800063f */
[----:B------:R-:W-:Y:S01]  /*1320*/  IMAD.MOV.U32 R29, RZ, RZ, RZ ;  /* 0x000000ffff1d7224 */ /* 0x000fe200078e00ff */
[----:B------:R-:W-:Y:S01]  /*1330*/  USHF.L.U32 UR23, UR26, 0x6, URZ ;  /* 0x000000061a177899 */ /* 0x000fe2000800063f */
[----:B------:R-:W-:Y:S02]  /*1340*/  CS2R R30, SRZ ;  /* 0x00000000001e7805 */ /* 0x000fe4000001ff00 */
[----:B------:R-:W-:Y:S01]  /*1350*/  CS2R R32, SRZ ;  /* 0x0000000000207805 */ /* 0x000fe2000001ff00 */
[----:B------:R-:W-:Y:S01]  /*1360*/  VOTEU.ALL UP0, P2 ;  /* 0x00000000003f7886 */ /* 0x000fe20001000000 */
[----:B-1----:R-:W-:Y:S01]  /*1370*/  UMOV UR4, 0x1 ;  /* 0x0000000100047882 */ /* 0x002fe20000000000 */
[----:B------:R-:W-:-:S02]  /*1380*/  CS2R R34, SRZ ;  /* 0x0000000000227805 */ /* 0x000fc4000001ff00 */
[----:B------:R-:W-:Y:S02]  /*1390*/  CS2R R36, SRZ ;  /* 0x0000000000247805 */ /* 0x000fe4000001ff00 */
[----:B------:R-:W-:Y:S01]  /*13a0*/  CS2R R38, SRZ ;  /* 0x0000000000267805 */ /* 0x000fe2000001ff00 */
[----:B------:R-:W-:-:S04]  /*13b0*/  @!UP0 UIADD3 UR4, -UR4, 0x100000, URZ ;  /* 0x0010000004048890 */ /* 0x000fc8000fffe13f */
[----:B------:R-:W-:Y:S02]  /*13c0*/  @!UP0 USHF.L.U32 UR5, UR4, 0xb, URZ ;  /* 0x0000000b04058899 */ /* 0x000fe4000800063f */
[----:B------:R-:W-:Y:S01]  /*13d0*/  @!UP0 USHF.L.U32 UR4, UR4, 0x1, URZ ;  /* 0x0000000104048899 */ /* 0x000fe2000800063f */
[----:B------:R-:W-:Y:S01]  /*13e0*/  CS2R R40, SRZ ;  /* 0x0000000000287805 */ /* 0x000fe2000001ff00 */
[----:B------:R-:W-:Y:S01]  /*13f0*/  VOTEU.ALL UP0, P2 ;  /* 0x00000000003f7886 */ /* 0x000fe20001000000 */
[----:B------:R-:W-:Y:S02]  /*1400*/  CS2R R42, SRZ ;  /* 0x00000000002a7805 */ /* 0x000fe4000001ff00 */
[----:B------:R-:W-:Y:S02]  /*1410*/  CS2R R44, SRZ ;  /* 0x00000000002c7805 */ /* 0x000fe4000001ff00 */
[----:B------:R-:W-:Y:S02]  /*1420*/  CS2R R46, SRZ ;  /* 0x00000000002e7805 */ /* 0x000fe4000001ff00 */
[----:B------:R-:W-:-:S02]  /*1430*/  CS2R R48, SRZ ;  /* 0x0000000000307805 */ /* 0x000fc4000001ff00 */
[----:B------:R-:W-:Y:S02]  /*1440*/  CS2R R50, SRZ ;  /* 0x0000000000327805 */ /* 0x000fe4000001ff00 */
[----:B------:R-:W-:Y:S02]  /*1450*/  CS2R R52, SRZ ;  /* 0x0000000000347805 */ /* 0x000fe4000001ff00 */
[----:B------:R-:W-:Y:S01]  /*1460*/  CS2R R54, SRZ ;  /* 0x0000000000367805 */ /* 0x000fe2000001ff00 */
[----:B------:R-:W1:Y:S02]  /*1470*/  FENCE.VIEW.ASYNC.S ;  /* 0x00000000000073c6 */ /* 0x000e640000000000 */
[----:B-1----:R1:W2:Y:S01]  /*1480*/  @!UP0 SYNCS.EXCH.64 URZ, [UR8+0x3000], UR4 ;  /* 0x00300004083f85b2 */ /* 0x0022a20008000100 */
[----:B------:R-:W-:Y:S05]  /*1490*/  @!P1 BRA `(.L_x_47) ;  /* 0x0000000400309947 */ /* 0x000fea0003800000 */
[----:B------:R-:W-:Y:S01]  /*14a0*/  SHF.R.U32.HI R2, RZ, 0x5, R0 ;  /* 0x00000005ff027819 */ /* 0x000fe20000011600 */
[----:B-1----:R-:W-:Y:S01]  /*14b0*/  UIADD3 UR4, UR8, 0x2000, URZ ;  /* 0x0000200008047890 */ /* 0x002fe2000fffe03f */
[----:B------:R-:W-:Y:S02]  /*14c0*/  CS2R R24, SRZ ;  /* 0x0000000000187805 */ /* 0x000fe4000001ff00 */
[----:B------:R-:W-:Y:S02]  /*14d0*/  CS2R R26, SRZ ;  /* 0x00000000001a7805 */ /* 0x000fe4000001ff00 */
[----:B------:R-:W-:Y:S01]  /*14e0*/  R2UR UR32, R2 ;  /* 0x00000000022072ca */ /* 0x000fe200000e0000 */
[----:B------:R-:W-:Y:S01]  /*14f0*/  USHF.R.U32.HI UR4, URZ, 0x4, UR4 ;  /* 0x000000043f047899 */ /* 0x000fe20008011604 */
[----:B------:R-:W-:Y:S02]  /*1500*/  CS2R R28, SRZ ;  /* 0x00000000001c7805 */ /* 0x000fe4000001ff00 */
[----:B------:R-:W-:-:S02]  /*1510*/  CS2R R30, SRZ ;  /* 0x00000000001e7805 */ /* 0x000fc4000001ff00 */
[----:B------:R-:W-:Y:S01]  /*1520*/  CS2R R32, SRZ ;  /* 0x0000000000207805 */ /* 0x000fe2000001ff00 */
[----:B------:R-:W-:Y:S01]  /*1530*/  USGXT.U32 UR4, UR4, 0xe ;  /* 0x0000000e0404789a */ /* 0x000fe20008000000 */
[----:B------:R-:W-:Y:S02]  /*1540*/  CS2R R34, SRZ ;  /* 0x0000000000227805 */ /* 0x000fe4000001ff00 */
[----:B------:R-:W-:Y:S02]  /*1550*/  CS2R R36, SRZ ;  /* 0x0000000000247805 */ /* 0x000fe4000001ff00 */
[----:B------:R-:W-:Y:S02]  /*1560*/  CS2R R38, SRZ ;  /* 0x0000000000267805 */ /* 0x000fe4000001ff00 */
[----:B------:R-:W-:Y:S02]  /*1570*/  CS2R R40, SRZ ;  /* 0x0000000000287805 */ /* 0x000fe4000001ff00 */
[----:B------:R-:W-:-:S02]  /*1580*/  CS2R R42, SRZ ;  /* 0x00000000002a7805 */ /* 0x000fc4000001ff00 */
[----:B------:R-:W-:Y:S02]  /*1590*/  CS2R R44, SRZ ;  /* 0x00000000002c7805 */ /* 0x000fe4000001ff00 */
[----:B------:R-:W-:Y:S02]  /*15a0*/  CS2R R46, SRZ ;  /* 0x00000000002e7805 */ /* 0x000fe4000001ff00 */
[----:B------:R-:W-:Y:S02]  /*15b0*/  CS2R R48, SRZ ;  /* 0x0000000000307805 */ /* 0x000fe4000001ff00 */
[----:B------:R-:W-:Y:S02]  /*15c0*/  CS2R R50, SRZ ;  /* 0x0000000000327805 */ /* 0x000fe4000001ff00 */
[----:B------:R-:W-:Y:S02]  /*15d0*/  CS2R R52, SRZ ;  /* 0x0000000000347805 */ /* 0x000fe4000001ff00 */
[----:B------:R-:W-:Y:S01]  /*15e0*/  CS2R R54, SRZ ;  /* 0x0000000000367805 */ /* 0x000fe2000001ff00 */
[----:B------:R-:W-:Y:S01]  /*15f0*/  UMOV UR14, 0xfffffffe ;  /* 0xfffffffe000e7882 */ /* 0x000fe20000000000 */
[----:B------:R-:W-:Y:S01]  /*1600*/  UMOV UR15, 0x7fffffdf ;  /* 0x7fffffdf000f7882 */ /* 0x000fe20000000000 */
[----:B------:R-:W-:Y:S01]  /*1610*/  UMOV UR5, URZ ;  /* 0x0000003f00057c82 */ /* 0x000fe20008000000 */
[----:B------:R-:W-:Y:S01]  /*1620*/  UMOV UR10, URZ ;  /* 0x0000003f000a7c82 */ /* 0x000fe20008000000 */
[----:B------:R-:W-:-:S12]  /*1630*/  UIADD3.64 UR14, UR4, -UR14, URZ ;  /* 0x8000000e040e7297 */ /* 0x000fd8000fffe03f */
.L_x_49:
[----:B--2---:R-:W-:Y:S01]  /*1640*/  BAR.SYNC.DEFER_BLOCKING 0x0 ;  /* 0x0000000000007b1d */ /* 0x004fe20000010000 */
[----:B------:R-:W-:Y:S01]  /*1650*/  @!P2 IMAD.MOV.U32 R2, RZ, RZ, 0x3000 ;  /* 0x00003000ff02a424 */ /* 0x000fe200078e00ff */
[----:B------:R-:W-:Y:S02]  /*1660*/  ELECT P0, URZ, PT ;  /* 0x00000000003f782f */ /* 0x000fe40003800000 */
[----:B------:R-:W-:Y:S02]  /*1670*/  ELECT P1, URZ, PT ;  /* 0x00000000003f782f */ /* 0x000fe40003820000 */
[C---:B------:R-:W-:Y:S01]  /*1680*/  ISETP.LT.U32.AND P0, PT, R6.reuse, 0x20, P0 ;  /* 0x000000200600780c */ /* 0x040fe20000701070 */
[----:B------:R-:W-:Y:S01]  /*1690*/  UMOV UR22, UR10 ;  /* 0x0000000a00167c82 */ /* 0x000fe20008000000 */
[----:B------:R-:W-:-:S11]  /*16a0*/  ISETP.LT.U32.AND P1, PT, R6, 0x20, P1 ;  /* 0x000000200600780c */ /* 0x000fd60000f21070 */
[----:B------:R-:W-:Y:S01]  /*16b0*/  VOTEU.ANY UP0, P0 ;  /* 0x00000000003f7886 */ /* 0x000fe20000000100 */
[----:B------:R-:W-:Y:S01]  /*16c0*/  VOTEU.ANY UP2, P0 ;  /* 0x00000000003f7886 */ /* 0x000fe20000040100 */
[----:B------:R-:W-:Y:S01]  /*16d0*/  VOTEU.ANY UP1, P1 ;  /* 0x00000000003f7886 */ /* 0x000fe20000820100 */
[----:B------:R-:W-:Y:S01]  /*16e0*/  VOTEU.ANY UP3, P1 ;  /* 0x00000000003f7886 */ /* 0x000fe20000860100 */
[----:B------:R1:W-:Y:S01]  /*16f0*/  @!P2 SYNCS.ARRIVE.TRANS64 RZ, [UR8+0x3000], R2 ;  /* 0x00300002ffffa9a7 */ /* 0x0003e20008000008 */
[----:B------:R2:W-:Y:S06]  /*1700*/  MEMBAR.ALL.CTA ;  /* 0x0000000000007992 */ /* 0x0005ec0000008000 */
[----:B--2---:R-:W2:Y:S01]  /*1710*/  FENCE.VIEW.ASYNC.S ;  /* 0x00000000000073c6 */ /* 0x004ea20000000000 */
[----:B------:R-:W-:Y:S01]  /*1720*/  @UP0 UIADD3 UR9, UR8, 0x3000, URZ ;  /* 0x0000300008090890 */ /* 0x000fe2000fffe03f */
[----:B------:R-:W-:Y:S01]  /*1730*/  @UP0 UMOV UR6, UR16 ;  /* 0x0000001000060c82 */ /* 0x000fe20008000000 */
[----:B------:R-:W-:Y:S01]  /*1740*/  @UP0 UMOV UR7, UR17 ;  /* 0x0000001100070c82 */ /* 0x000fe20008000000 */
[----:B------:R-:W-:-:S02]  /*1750*/  @UP1 UIADD3 UR20, UR8, 0x2000, URZ ;  /* 0x0000200008141890 */ /* 0x000fc4000fffe03f */
[----:B------:R-:W-:Y:S01]  /*1760*/  @UP1 UIADD3 UR21, UR8, 0x3000, URZ ;  /* 0x0000300008151890 */ /* 0x000fe2000fffe03f */
[----:B-1----:R-:W-:Y:S01]  /*1770*/  SHF.L.U32 R2, R7, 0x1f, RZ ;  /* 0x0000001f07027819 */ /* 0x002fe200000006ff */
[----:B------:R-:W-:Y:S01]  /*1780*/  @UP1 UMOV UR12, UR18 ;  /* 0x00000012000c1c82 */ /* 0x000fe20008000000 */
[----:B------:R-:W-:Y:S01]  /*1790*/  @UP1 UMOV UR13, UR25 ;  /* 0x00000019000d1c82 */ /* 0x000fe20008000000 */
[----:B--2---:R-:W-:Y:S06]  /*17a0*/  BAR.SYNC.DEFER_BLOCKING 0x0 ;  /* 0x0000000000007b1d */ /* 0x004fec0000010000 */
[----:B------:R1:W-:Y:S02]  /*17b0*/  @UP2 UTMALDG.2D [UR8], [UR6] ;  /* 0x00000008060025b4 */ /* 0x0003e40008008000 */
[----:B------:R-:W-:Y:S06]  /*17c0*/  BAR.SYNC.DEFER_BLOCKING 0x0 ;  /* 0x0000000000007b1d */ /* 0x000fec0000010000 */
[----:B------:R1:W-:Y:S02]  /*17d0*/  @UP3 UTMALDG.2D [UR20], [UR12] ;  /* 0x000000140c0035b4 */ /* 0x0003e40008008000 */
[----:B------:R-:W-:Y:S06]  /*17e0*/  BAR.SYNC.DEFER_BLOCKING 0x0 ;  /* 0x0000000000007b1d */ /* 0x000fec0000010000 */
[----:B------:R-:W2:Y:S02]  /*17f0*/  SYNCS.PHASECHK.TRANS64.TRYWAIT P0, [UR8+0x3000], R2 ;  /* 0x00300002ff0075a7 */ /* 0x000ea40008000148 */
[----:B-12---:R-:W-:Y:S05]  /*1800*/  @!P0 BRA `(.L_x_48) ;  /* 0x0000000400308947 */ /* 0x006fea0003800000 */
.L_x_50:
[----:B------:R-:W-:Y:S01]  /*1810*/  USHF.L.U32 UR6, UR32, 0x6, URZ ;  /* 0x0000000620067899 */ /* 0x000fe2000800063f */
[----:B------:R-:W-:Y:S02]  /*1820*/  WARPGROUP.DEPBAR.LE gsb0, 0x0 ;  /* 0x00008000000079c5 */ /* 0x000fe40000010000 */
[----:B------:R-:W-:Y:S01]  /*1830*/  WARPGROUP.ARRIVE ;  /* 0x00000000000079c5 */ /* 0x000fe20000000000 */
[----:B------:R-:W-:Y:S01]  /*1840*/  ULOP3.LUT UR6, UR6, 0x100, URZ, 0xc0, !UPT ;  /* 0x0000010006067892 */ /* 0x000fe2000f8ec03f */
[----:B------:R-:W1:Y:S01]  /*1850*/  LDC R2, c[0x0][0x230] ;  /* 0x00008c00ff027b82 */ /* 0x000e620000000800 */
[----:B------:R-:W-:Y:S01]  /*1860*/  UMOV UR30, UR4 ;  /* 0x00000004001e7c82 */ /* 0x000fe20008000000 */
[----:B------:R-:W-:Y:S01]  /*1870*/  UMOV UR31, 0x80000020 ;  /* 0x80000020001f7882 */ /* 0x000fe20000000000 */
[----:B------:R-:W-:Y:S01]  /*1880*/  ULEA.HI UR6, UR8, UR6, URZ, 0x1c ;  /* 0x0000000608067291 */ /* 0x000fe2000f8fe03f */
[----:B------:R-:W-:Y:S01]  /*1890*/  LOP3.LUT R7, R7, 0x1, RZ, 0x3c, !PT ;  /* 0x0000000107077812 */ /* 0x000fe200078e3cff */
[----:B------:R-:W-:Y:S01]  /*18a0*/  UMOV UR29, 0x80000020 ;  /* 0x80000020001d7882 */ /* 0x000fe20000000000 */
[----:B------:R-:W-:-:S02]  /*18b0*/  UIADD3 UR10, UR10, 0x20, URZ ;  /* 0x000000200a0a7890 */ /* 0x000fc4000fffe03f */
[----:B------:R-:W-:Y:S01]  /*18c0*/  ULOP3.LUT UR6, UR6, 0x3fff, URZ, 0xc0, !UPT ;  /* 0x00003fff06067892 */ /* 0x000fe2000f8ec03f */
[----:B------:R-:W-:Y:S01]  /*18d0*/  UMOV UR12, 0xfffffffe ;  /* 0xfffffffe000c7882 */ /* 0x000fe20000000000 */
[----:B------:R-:W-:Y:S01]  /*18e0*/  UMOV UR13, 0x7fffffdf ;  /* 0x7fffffdf000d7882 */ /* 0x000fe20000000000 */
[----:B------:R-:W-:Y:S02]  /*18f0*/  UMOV UR7, URZ ;  /* 0x0000003f00077c82 */ /* 0x000fe40008000000 */
[----:B------:R-:W-:Y:S02]  /*1900*/  UIADD3.64 UR12, UR6, -UR12, URZ ;  /* 0x8000000c060c7297 */ /* 0x000fe4000fffe03f */
[----:B------:R-:W-:Y:S02]  /*1910*/  UMOV UR28, UR6 ;  /* 0x00000006001c7c82 */ /* 0x000fe40008000000 */
[----:B------:R-:W-:Y:S01]  /*1920*/  HGMMA.64x64x16.F32 R24, gdesc[UR28], R24 ;  /* 0x00e000001c1879f0 */ /* 0x000fe20008700818 */
[----:B-1----:R-:W-:-:S04]  /*1930*/  ISETP.LE.AND P0, PT, R2, UR10, PT ;  /* 0x0000000a02007c0c */ /* 0x002fc8000bf03270 */
[----:B------:R-:W-:Y:S09]  /*1940*/  HGMMA.64x64x16.F32 R24, gdesc[UR12], R24, gsb0 ;  /* 0x00e000000c1879f0 */ /* 0x000ff20008000818 */
[----:B------:R-:W-:Y:S05]  /*1950*/  @!P0 BRA `(.L_x_49) ;  /* 0xfffffffc00388947 */ /* 0x000fea000383ffff */
.L_x_47:
[----:B------:R-:W-:Y:S02]  /*1960*/  WARPGROUP.DEPBAR.LE gsb0, 0x0 ;  /* 0x00008000000079c5 */ /* 0x000fe40000010000 */
[----:B--2---:R-:W-:Y:S01]  /*1970*/  BAR.SYNC.DEFER_BLOCKING 0x0 ;  /* 0x0000000000007b1d */ /* 0x004fe20000010000 */
[C---:B------:R-:W-:Y:S01]  /*1980*/  IMAD.SHL.U32 R2, R0.reuse, 0x80, RZ ;  /* 0x0000008000027824 */ /* 0x040fe200078e00ff */
[----:B------:R-:W-:Y:S01]  /*1990*/  F2FP.F16.F32.PACK_AB R24, R25, R24 ;  /* 0x000000181918723e */ /* 0x000fe200000000ff */
[----:B------:R-:W-:Y:S01]  /*19a0*/  IMAD.SHL.U32 R3, R0, 0x40, RZ ;  /* 0x0000004000037824 */ /* 0x000fe200078e00ff */
[----:B------:R-:W-:Y:S02]  /*19b0*/  F2FP.F16.F32.PACK_AB R25, R27, R26 ;  /* 0x0000001a1b19723e */ /* 0x000fe400000000ff */
[----:B------:R-:W-:Y:S02]  /*19c0*/  ELECT P0, URZ, PT ;  /* 0x00000000003f782f */ /* 0x000fe40003800000 */
[----:B------:R-:W-:Y:S01]  /*19d0*/  LOP3.LUT R2, R2, 0x780, RZ, 0xc0, !PT ;  /* 0x0000078002027812 */ /* 0x000fe200078ec0ff */
[----:B------:R-:W-:Y:S01]  /*19e0*/  UMOV UR9, UR23 ;  /* 0x0000001700097c82 */ /* 0x000fe20008000000 */
[----:B------:R-:W-:Y:S01]  /*19f0*/  F2FP.F16.F32.PACK_AB R32, R33, R32 ;  /* 0x000000202120723e */ /* 0x000fe200000000ff */
[----:B------:R-:W-:Y:S01]  /*1a00*/  UMOV UR10, UR11 ;  /* 0x0000000b000a7c82 */ /* 0x000fe20008000000 */
[----:B----4-:R-:W-:Y:S01]  /*1a10*/  LOP3.LUT R4, R2, 0x3800, R3, 0xf8, !PT ;  /* 0x0000380002047812 */ /* 0x010fe200078ef803 */
[----:B------:R-:W-:Y:S01]  /*1a20*/  IMAD.SHL.U32 R2, R0, 0x10, RZ ;  /* 0x0000001000027824 */ /* 0x000fe200078e00ff */
[----:B------:R-:W-:-:S02]  /*1a30*/  F2FP.F16.F32.PACK_AB R26, R29, R28 ;  /* 0x0000001c1d1a723e */ /* 0x000fc400000000ff */
[----:B------:R-:W-:Y:S02]  /*1a40*/  F2FP.F16.F32.PACK_AB R27, R31, R30 ;  /* 0x0000001e1f1b723e */ /* 0x000fe400000000ff */
[----:B------:R-:W-:Y:S02]  /*1a50*/  LOP3.LUT R3, R2, 0x70, RZ, 0xc0, !PT ;  /* 0x0000007002037812 */ /* 0x000fe400078ec0ff */
[----:B------:R-:W-:Y:S02]  /*1a60*/  F2FP.F16.F32.PACK_AB R33, R35, R34 ;  /* 0x000000222321723e */ /* 0x000fe400000000ff */
[----:B------:R-:W-:Y:S02]  /*1a70*/  LOP3.LUT R3, R3, 0x10, R0, 0x78, !PT ;  /* 0x0000001003037812 */ /* 0x000fe400078e7800 */
[----:B------:R-:W-:Y:S01]  /*1a80*/  F2FP.F16.F32.PACK_AB R40, R41, R40 ;  /* 0x000000282928723e */ /* 0x000fe200000000ff */
[----:B------:R-:W2:Y:S01]  /*1a90*/  @!P2 SYNCS.CCTL.IV [UR8+0x3000] ;  /* 0x00300000ff00a9b1 */ /* 0x000ea20008000008 */
[----:B------:R-:W-:-:S02]  /*1aa0*/  LOP3.LUT R3, R4, R3, RZ, 0xfc, !PT ;  /* 0x0000000304037212 */ /* 0x000fc400078efcff */
[----:B------:R-:W-:Y:S02]  /*1ab0*/  F2FP.F16.F32.PACK_AB R34, R37, R36 ;  /* 0x000000242522723e */ /* 0x000fe400000000ff */
[C---:B------:R-:W-:Y:S01]  /*1ac0*/  LOP3.LUT R2, R3.reuse, 0x20, RZ, 0x3c, !PT ;  /* 0x0000002003027812 */ /* 0x040fe200078e3cff */
[C---:B------:R-:W-:Y:S01]  /*1ad0*/  VIADD R0, R3.reuse, UR8 ;  /* 0x0000000803007c36 */ /* 0x040fe20008000000 */
[----:B--2---:R-:W-:Y:S01]  /*1ae0*/  BAR.SYNC.DEFER_BLOCKING 0x0 ;  /* 0x0000000000007b1d */ /* 0x004fe20000010000 */
[C---:B------:R-:W-:Y:S02]  /*1af0*/  LOP3.LUT R4, R3.reuse, 0x40, RZ, 0x3c, !PT ;  /* 0x0000004003047812 */ /* 0x040fe400078e3cff */
[----:B------:R-:W-:Y:S01]  /*1b00*/  LOP3.LUT R3, R3, 0x60, RZ, 0x3c, !PT ;  /* 0x0000006003037812 */ /* 0x000fe200078e3cff */
[----:B------:R-:W-:Y:S01]  /*1b10*/  VIADD R2, R2, UR8 ;  /* 0x0000000802027c36 */ /* 0x000fe20008000000 */
[----:B------:R-:W-:Y:S01]  /*1b20*/  F2FP.F16.F32.PACK_AB R35, R39, R38 ;  /* 0x000000262723723e */ /* 0x000fe200000000ff */
[----:B------:R-:W-:Y:S01]  /*1b30*/  VIADD R4, R4, UR8 ;  /* 0x0000000804047c36 */ /* 0x000fe20008000000 */
[----:B------:R-:W-:Y:S01]  /*1b40*/  F2FP.F16.F32.PACK_AB R41, R43, R42 ;  /* 0x0000002a2b29723e */ /* 0x000fe200000000ff */
[----:B------:R-:W-:Y:S01]  /*1b50*/  VIADD R3, R3, UR8 ;  /* 0x0000000803037c36 */ /* 0x000fe20008000000 */
[----:B------:R-:W-:-:S02]  /*1b60*/  F2FP.F16.F32.PACK_AB R48, R49, R48 ;  /* 0x000000303130723e */ /* 0x000fc400000000ff */
[----:B------:R-:W-:Y:S02]  /*1b70*/  F2FP.F16.F32.PACK_AB R42, R45, R44 ;  /* 0x0000002c2d2a723e */ /* 0x000fe400000000ff */
[----:B------:R-:W-:Y:S02]  /*1b80*/  F2FP.F16.F32.PACK_AB R43, R47, R46 ;  /* 0x0000002e2f2b723e */ /* 0x000fe400000000ff */
[----:B------:R-:W-:Y:S02]  /*1b90*/  F2FP.F16.F32.PACK_AB R49, R51, R50 ;  /* 0x000000323331723e */ /* 0x000fe400000000ff */
[----:B------:R-:W-:Y:S02]  /*1ba0*/  F2FP.F16.F32.PACK_AB R50, R53, R52 ;  /* 0x000000343532723e */ /* 0x000fe400000000ff */
[----:B------:R-:W-:Y:S02]  /*1bb0*/  F2FP.F16.F32.PACK_AB R51, R55, R54 ;  /* 0x000000363733723e */ /* 0x000fe400000000ff */
[----:B------:R-:W-:Y:S01]  /*1bc0*/  ISETP.LT.U32.AND P0, PT, R6, 0x20, P0 ;  /* 0x000000200600780c */ /* 0x000fe20000701070 */
[----:B------:R-:W-:Y:S04]  /*1bd0*/  STSM.16.M88.4 [R0], R24 ;  /* 0x0000001800007844 */ /* 0x000fe80000000200 */
[----:B------:R-:W-:Y:S04]  /*1be0*/  STSM.16.M88.4 [R2], R32 ;  /* 0x0000002002007844 */ /* 0x000fe80000000200 */
[----:B------:R-:W-:Y:S04]  /*1bf0*/  STSM.16.M88.4 [R4], R40 ;  /* 0x0000002804007844 */ /* 0x000fe80000000200 */
[----:B------:R-:W-:Y:S01]  /*1c00*/  VOTEU.ANY UP0, P0 ;  /* 0x00000000003f7886 */ /* 0x000fe20000000100 */
[----:B------:R-:W-:Y:S01]  /*1c10*/  VOTEU.ANY UP1, P0 ;  /* 0x00000000003f7886 */ /* 0x000fe20000020100 */
[----:B------:R-:W-:Y:S03]  /*1c20*/  STSM.16.M88.4 [R3], R48 ;  /* 0x0000003003007844 */ /* 0x000fe60000000200 */
[----:B-1----:R-:W-:Y:S01]  /*1c30*/  @UP0 UMOV UR4, UR19 ;  /* 0x0000001300040c82 */ /* 0x002fe20008000000 */
[----:B------:R1:W-:Y:S06]  /*1c40*/  MEMBAR.ALL.CTA ;  /* 0x0000000000007992 */ /* 0x0003ec0000008000 */
[----:B-1----:R-:W1:Y:S01]  /*1c50*/  FENCE.VIEW.ASYNC.S ;  /* 0x00000000000073c6 */ /* 0x002e620000000000 */
[----:B------:R-:W-:Y:S01]  /*1c60*/  @UP0 UMOV UR5, UR24 ;  /* 0x0000001800050c82 */ /* 0x000fe20008000000 */
[----:B-1----:R-:W-:Y:S06]  /*1c70*/  BAR.SYNC.DEFER_BLOCKING 0x0 ;  /* 0x0000000000007b1d */ /* 0x002fec0000010000 */
[----:B------:R1:W-:Y:S01]  /*1c80*/  @UP1 UTMASTG.2D [UR8], [UR4] ;  /* 0x00000008040013b5 */ /* 0x0003e20008008000 */
[----:B------:R0:W-:Y:S01]  /*1c90*/  UTMACMDFLUSH ;  /* 0x00000000000079b7 */ /* 0x0001e20000000000 */
[----:B------:R-:W-:-:S04]  /*1ca0*/  DEPBAR.LE SB0, 0x0 ;  /* 0x000080000000791a */ /* 0x000fc80000000000 */
[----:B------:R-:W-:Y:S06]  /*1cb0*/  BAR.SYNC.DEFER_BLOCKING 0x0 ;  /* 0x0000000000007b1d */ /* 0x000fec0000010000 */
[----:B-1----:R-:W-:Y:S05]  /*1cc0*/  EXIT ;  /* 0x000000000000794d */ /* 0x002fea0003800000 */
.L_x_48:
[----:B------:R-:W1:Y:S02]  /*1cd0*/  SYNCS.PHASECHK.TRANS64.TRYWAIT P0, [UR8+0x3000], R2 ;  /* 0x00300002ff0075a7 */ /* 0x000e640008000148 */
[----:B-1----:R-:W-:Y:S05]  /*1ce0*/  @!P0 BRA `(.L_x_48) ;  /* 0xfffffffc00f88947 */ /* 0x002fea000383ffff */
[----:B------:R-:W-:Y:S05]  /*1cf0*/  BRA `(.L_x_50) ;  /* 0xfffffff800c47947 */ /* 0x000fea000383ffff */
.L_x_51:
[----:B------:R-:W-:-:S00]  /*1d00*/  BRA `(.L_x_51) ;  /* 0xfffffffc00fc7947 */ /* 0x000fc0000383ffff */
[----:B------:R-:W-:-:S00]  /*1d10*/  NOP ;  /* 0x0000000000007918 */ /* 0x000fc00000000000 */
        /* <DEDUP_REMOVED lines=14> */
.L_x_52:


//--------------------- .nv.shared.gluon_wgmma    --------------------------
	.section	.nv.shared.gluon_wgmma,"aw",@nobits
	.sectionflags	@""
	.align	16
	.zero		1024


//--------------------- .nv.shared.reserved.0     --------------------------
	.section	.nv.shared.reserved.0,"aw",@nobits
	.weak		__nv_reservedSMEM_offset_0_alias
	.size		__nv_reservedSMEM_offset_0_alias, 0, 0
	.other		__nv_reservedSMEM_offset_0_alias,@"STO_CUDA_RESERVED_SHARED STV_DEFAULT"
__nv_reservedSMEM_offset_0_alias:
	.zero		0


//--------------------- .nv.constant0.gluon_wgmma --------------------------
	.section	.nv.constant0.gluon_wgmma,"a",@progbits
	.sectionflags	@""
	.align	4
.nv.constant0.gluon_wgmma:
	.zero		608


//--------------------- SYMBOLS --------------------------

	.type		.nv.reservedSmem.offset0,@object
	.size		.nv.reservedSmem.offset0,0x4
